// auto-generated by cutlass_sweep.gemm — config: {"arch": "sm_100", "cluster_m": 2, "cluster_n": 2, "dtype": "e4m3", "dtype_b": "e4m3", "layout": "nt", "stages": 0, "tile_k": 128, "tile_m": 256, "tile_n": 64}
#include "cutlass/cutlass.h"
#include "cutlass/gemm/collective/collective_builder.hpp"
#include "cutlass/gemm/device/gemm_universal_adapter.h"
#include "cutlass/gemm/kernel/gemm_universal.hpp"
#include "cutlass/epilogue/collective/collective_builder.hpp"

using ElemA = cutlass::float_e4m3_t;
using ElemB = cutlass::float_e4m3_t;
using ElemCD = cutlass::float_e4m3_t;
using Acc  = float;
using TileShape    = cute::Shape<cute::_256, cute::_64, cute::_128>;
using ClusterShape = cute::Shape<cute::_2, cute::_2, cute::_1>;

using CollectiveEpilogue = typename cutlass::epilogue::collective::CollectiveBuilder<
    cutlass::arch::Sm100, cutlass::arch::OpClassTensorOp,
    TileShape, ClusterShape,
    cutlass::epilogue::collective::EpilogueTileAuto,
    Acc, Acc,
    ElemCD, cutlass::layout::RowMajor, 128 / cutlass::sizeof_bits<ElemCD>::value,
    ElemCD, cutlass::layout::RowMajor, 128 / cutlass::sizeof_bits<ElemCD>::value,
    cutlass::epilogue::collective::EpilogueScheduleAuto
  >::CollectiveOp;

using CollectiveMainloop = typename cutlass::gemm::collective::CollectiveBuilder<
    cutlass::arch::Sm100, cutlass::arch::OpClassTensorOp,
    ElemA, cutlass::layout::RowMajor, 128 / cutlass::sizeof_bits<ElemA>::value,
    ElemB, cutlass::layout::ColumnMajor, 128 / cutlass::sizeof_bits<ElemB>::value,
    Acc,
    TileShape, ClusterShape,
    cutlass::gemm::collective::StageCountAutoCarveout<static_cast<int>(sizeof(typename CollectiveEpilogue::SharedStorage))>,
    cutlass::gemm::collective::KernelScheduleAuto
  >::CollectiveOp;

using GemmKernel = cutlass::gemm::kernel::GemmUniversal<
    cute::Shape<int,int,int,int>,
    CollectiveMainloop,
    CollectiveEpilogue
>;
using Gemm = cutlass::gemm::device::GemmUniversalAdapter<GemmKernel>;

// Force the device kernel symbol into the cubin without needing a host main.
auto* _anchor = &cutlass::device_kernel<GemmKernel>;


// ===== COMPILED SASS (sm_100a) =====

	.target	sm_100a

	.elftype	@"ET_EXEC"


//--------------------- .note.nv.tkinfo           --------------------------
	.section	.note.nv.tkinfo,"",@"SHT_NOTE"
	.sectionflags	@"SHF_NOTE_NV_TKINFO"
	.tkinfo
        /*0018*/ 	.word	0x00000002
        /*0030*/ 	.string	""
        /*0030*/ 	.string	"ptxas"
        /*0030*/ 	.string	"Cuda compilation tools, release 13.0, V13.0.88"
        /*0030*/ 	.string	"Build cuda_13.0.r13.0/compiler.36424714_0"
        /*0030*/ 	.string	"-arch sm_100a -m 64 "



//--------------------- .note.nv.cuinfo           --------------------------
	.section	.note.nv.cuinfo,"",@"SHT_NOTE"
	.sectionflags	@"SHF_NOTE_NV_CUINFO"
        /*0018*/ 	.short	0x0002
        /*001a*/ 	.short	0x0064
        /*001c*/ 	.short	0x0082
	.zero		2


//--------------------- .nv.info                  --------------------------
	.section	.nv.info,"",@"SHT_CUDA_INFO"
	.align	4


	//----- nvinfo : EIATTR_REGCOUNT
	.align		4
        /*0000*/ 	.byte	0x04, 0x2f
        /*0002*/ 	.short	(.L_19 - .L_18)
	.align		4
.L_18:
        /*0004*/ 	.word	index@(_ZN7cutlass13device_kernelINS_4gemm6kernel13GemmUniversalIN4cute5tupleIJiiiiEEENS1_10collective13CollectiveMmaINS1_35MainloopSm100TmaUmmaWarpSpecializedILi10ELi2ELi4ENS5_IJNS4_1CILi2EEESB_NSA_ILi1EEEEEEEENS5_IJNSA_ILi256EEENSA_ILi64EEENSA_ILi128EEEEEENS_12float_e4m3_tENS5_IJlSC_lEEESJ_SK_NS4_8TiledMMAINS4_8MMA_AtomIJNS4_10MMA_TraitsINS4_25SM100_MMA_F8F6F4_2x1SM_SSEJSJ_SJ_fSF_SG_NS4_17integral_constantINS4_4UMMA5MajorELSR_0EEESS_NSP_INSQ_7ScaleInELST_0EEESU_EEEEEENS4_6LayoutINS5_IJSC_SC_SC_EEENS5_IJNSA_ILi0EEESZ_SZ_EEEEENS5_IJNS4_10UnderscoreES12_S12_EEEEENS4_28SM100_TMA_2SM_LOAD_MULTICASTENS4_14ComposedLayoutINS4_7SwizzleILi3ELi4ELi3EEENS4_18smem_ptr_flag_bitsILi8EEENSX_INS5_IJNSA_ILi8EEESH_EEENS5_IJSH_SC_EEEEEEEvNS4_8identityENS4_18SM100_TMA_2SM_LOADES1F_vS1G_EENS_8epilogue10collective18CollectiveEpilogueINS1J_23Sm100TmaWarpSpecializedILi1ELi1ELi64ELb0ELb0EEEJNS5_IJSH_SG_SH_EEENS5_IJNSX_ISH_SC_EENSX_ISG_SC_EEEEESJ_SK_SJ_SK_NS1J_6fusion15FusionCallbacksIS1N_NS1S_17LinearCombinationISJ_fSJ_fLNS_15FloatRoundStyleE2EEES1O_S1R_JEEENS4_5SM1004TMEM4LOAD26SM100_TMEM_LOAD_32dp32b64xENS4_13SM90_TMA_LOADENS16_INS17_ILi2ELi4ELi3EEES1A_NSX_INS5_IJS1B_SG_EEENS5_IJSG_SC_EEEEEEENS4_39AutoVectorizingCopyWithAssumedAlignmentILi128EEENS4_14SM90_TMA_STOREES27_S29_S29_EEEvvEEEEvNT_6ParamsE)
        /*0008*/ 	.word	0x0000009a


	//----- nvinfo : EIATTR_FRAME_SIZE
	.align		4
.L_19:
        /*000c*/ 	.byte	0x04, 0x11
        /*000e*/ 	.short	(.L_21 - .L_20)
	.align		4
.L_20:
        /*0010*/ 	.word	index@($__internal_2_$__cuda_sm10x_tcgen05_guardrail_trap_unallocated_columns_being_dealloced)
        /*0014*/ 	.word	0x00000000


	//----- nvinfo : EIATTR_FRAME_SIZE
	.align		4
.L_21:
        /*0018*/ 	.byte	0x04, 0x11
        /*001a*/ 	.short	(.L_23 - .L_22)
	.align		4
.L_22:
        /*001c*/ 	.word	index@($__internal_1_$__cuda_sm10x_tcgen05_guardrail_trap_phase_invalid_during_alloc)
        /*0020*/ 	.word	0x00000000


	//----- nvinfo : EIATTR_FRAME_SIZE
	.align		4
.L_23:
        /*0024*/ 	.byte	0x04, 0x11
        /*0026*/ 	.short	(.L_25 - .L_24)
	.align		4
.L_24:
        /*0028*/ 	.word	index@($__internal_0_$__cuda_sm10x_tcgen05_guardrail_trap_col_being_dealloced_not_returned_by_alloc)
        /*002c*/ 	.word	0x00000000


	//----- nvinfo : EIATTR_FRAME_SIZE
	.align		4
.L_25:
        /*0030*/ 	.byte	0x04, 0x11
        /*0032*/ 	.short	(.L_27 - .L_26)
	.align		4
.L_26:
        /*0034*/ 	.word	index@(_ZN7cutlass13device_kernelINS_4gemm6kernel13GemmUniversalIN4cute5tupleIJiiiiEEENS1_10collective13CollectiveMmaINS1_35MainloopSm100TmaUmmaWarpSpecializedILi10ELi2ELi4ENS5_IJNS4_1CILi2EEESB_NSA_ILi1EEEEEEEENS5_IJNSA_ILi256EEENSA_ILi64EEENSA_ILi128EEEEEENS_12float_e4m3_tENS5_IJlSC_lEEESJ_SK_NS4_8TiledMMAINS4_8MMA_AtomIJNS4_10MMA_TraitsINS4_25SM100_MMA_F8F6F4_2x1SM_SSEJSJ_SJ_fSF_SG_NS4_17integral_constantINS4_4UMMA5MajorELSR_0EEESS_NSP_INSQ_7ScaleInELST_0EEESU_EEEEEENS4_6LayoutINS5_IJSC_SC_SC_EEENS5_IJNSA_ILi0EEESZ_SZ_EEEEENS5_IJNS4_10UnderscoreES12_S12_EEEEENS4_28SM100_TMA_2SM_LOAD_MULTICASTENS4_14ComposedLayoutINS4_7SwizzleILi3ELi4ELi3EEENS4_18smem_ptr_flag_bitsILi8EEENSX_INS5_IJNSA_ILi8EEESH_EEENS5_IJSH_SC_EEEEEEEvNS4_8identityENS4_18SM100_TMA_2SM_LOADES1F_vS1G_EENS_8epilogue10collective18CollectiveEpilogueINS1J_23Sm100TmaWarpSpecializedILi1ELi1ELi64ELb0ELb0EEEJNS5_IJSH_SG_SH_EEENS5_IJNSX_ISH_SC_EENSX_ISG_SC_EEEEESJ_SK_SJ_SK_NS1J_6fusion15FusionCallbacksIS1N_NS1S_17LinearCombinationISJ_fSJ_fLNS_15FloatRoundStyleE2EEES1O_S1R_JEEENS4_5SM1004TMEM4LOAD26SM100_TMEM_LOAD_32dp32b64xENS4_13SM90_TMA_LOADENS16_INS17_ILi2ELi4ELi3EEES1A_NSX_INS5_IJS1B_SG_EEENS5_IJSG_SC_EEEEEEENS4_39AutoVectorizingCopyWithAssumedAlignmentILi128EEENS4_14SM90_TMA_STOREES27_S29_S29_EEEvvEEEEvNT_6ParamsE)
        /*0038*/ 	.word	0x00000000


	//----- nvinfo : EIATTR_MIN_STACK_SIZE
	.align		4
.L_27:
        /*003c*/ 	.byte	0x04, 0x12
        /*003e*/ 	.short	(.L_29 - .L_28)
	.align		4
.L_28:
        /*0040*/ 	.word	index@(_ZN7cutlass13device_kernelINS_4gemm6kernel13GemmUniversalIN4cute5tupleIJiiiiEEENS1_10collective13CollectiveMmaINS1_35MainloopSm100TmaUmmaWarpSpecializedILi10ELi2ELi4ENS5_IJNS4_1CILi2EEESB_NSA_ILi1EEEEEEEENS5_IJNSA_ILi256EEENSA_ILi64EEENSA_ILi128EEEEEENS_12float_e4m3_tENS5_IJlSC_lEEESJ_SK_NS4_8TiledMMAINS4_8MMA_AtomIJNS4_10MMA_TraitsINS4_25SM100_MMA_F8F6F4_2x1SM_SSEJSJ_SJ_fSF_SG_NS4_17integral_constantINS4_4UMMA5MajorELSR_0EEESS_NSP_INSQ_7ScaleInELST_0EEESU_EEEEEENS4_6LayoutINS5_IJSC_SC_SC_EEENS5_IJNSA_ILi0EEESZ_SZ_EEEEENS5_IJNS4_10UnderscoreES12_S12_EEEEENS4_28SM100_TMA_2SM_LOAD_MULTICASTENS4_14ComposedLayoutINS4_7SwizzleILi3ELi4ELi3EEENS4_18smem_ptr_flag_bitsILi8EEENSX_INS5_IJNSA_ILi8EEESH_EEENS5_IJSH_SC_EEEEEEEvNS4_8identityENS4_18SM100_TMA_2SM_LOADES1F_vS1G_EENS_8epilogue10collective18CollectiveEpilogueINS1J_23Sm100TmaWarpSpecializedILi1ELi1ELi64ELb0ELb0EEEJNS5_IJSH_SG_SH_EEENS5_IJNSX_ISH_SC_EENSX_ISG_SC_EEEEESJ_SK_SJ_SK_NS1J_6fusion15FusionCallbacksIS1N_NS1S_17LinearCombinationISJ_fSJ_fLNS_15FloatRoundStyleE2EEES1O_S1R_JEEENS4_5SM1004TMEM4LOAD26SM100_TMEM_LOAD_32dp32b64xENS4_13SM90_TMA_LOADENS16_INS17_ILi2ELi4ELi3EEES1A_NSX_INS5_IJS1B_SG_EEENS5_IJSG_SC_EEEEEEENS4_39AutoVectorizingCopyWithAssumedAlignmentILi128EEENS4_14SM90_TMA_STOREES27_S29_S29_EEEvvEEEEvNT_6ParamsE)
        /*0044*/ 	.word	0x00000000
.L_29:


//--------------------- .nv.compat                --------------------------
	.section	.nv.compat,"",@"SHT_CUDA_COMPAT_INFO"
	.align	4
        /*0000*/ 	.byte	0x02, 0x09, 0x01, 0x00, 0x02, 0x02, 0x02, 0x00, 0x02, 0x05, 0x05, 0x00, 0x03, 0x07, 0x01, 0x01
        /*0010*/ 	.byte	0x02, 0x03, 0x01, 0x00, 0x02, 0x06, 0x01, 0x00, 0x04, 0x0b, 0x08, 0x00, 0x09, 0x00, 0x00, 0x00
        /*0020*/ 	.byte	0x00, 0x00, 0x00, 0x00


//--------------------- .nv.info._ZN7cutlass13device_kernelINS_4gemm6kernel13GemmUniversalIN4cute5tupleIJiiiiEEENS1_10collective13CollectiveMmaINS1_35MainloopSm100TmaUmmaWarpSpecializedILi10ELi2ELi4ENS5_IJNS4_1CILi2EEESB_NSA_ILi1EEEEEEEENS5_IJNSA_ILi256EEENSA_ILi64EEENSA_ILi128EEEEEENS_12float_e4m3_tENS5_IJlSC_lEEESJ_SK_NS4_8TiledMMAINS4_8MMA_AtomIJNS4_10MMA_TraitsINS4_25SM100_MMA_F8F6F4_2x1SM_SSEJSJ_SJ_fSF_SG_NS4_17integral_constantINS4_4UMMA5MajorELSR_0EEESS_NSP_INSQ_7ScaleInELST_0EEESU_EEEEEENS4_6LayoutINS5_IJSC_SC_SC_EEENS5_IJNSA_ILi0EEESZ_SZ_EEEEENS5_IJNS4_10UnderscoreES12_S12_EEEEENS4_28SM100_TMA_2SM_LOAD_MULTICASTENS4_14ComposedLayoutINS4_7SwizzleILi3ELi4ELi3EEENS4_18smem_ptr_flag_bitsILi8EEENSX_INS5_IJNSA_ILi8EEESH_EEENS5_IJSH_SC_EEEEEEEvNS4_8identityENS4_18SM100_TMA_2SM_LOADES1F_vS1G_EENS_8epilogue10collective18CollectiveEpilogueINS1J_23Sm100TmaWarpSpecializedILi1ELi1ELi64ELb0ELb0EEEJNS5_IJSH_SG_SH_EEENS5_IJNSX_ISH_SC_EENSX_ISG_SC_EEEEESJ_SK_SJ_SK_NS1J_6fusion15FusionCallbacksIS1N_NS1S_17LinearCombinationISJ_fSJ_fLNS_15FloatRoundStyleE2EEES1O_S1R_JEEENS4_5SM1004TMEM4LOAD26SM100_TMEM_LOAD_32dp32b64xENS4_13SM90_TMA_LOADENS16_INS17_ILi2ELi4ELi3EEES1A_NSX_INS5_IJS1B_SG_EEENS5_IJSG_SC_EEEEEEENS4_39AutoVectorizingCopyWithAssumedAlignmentILi128EEENS4_14SM90_TMA_STOREES27_S29_S29_EEEvvEEEEvNT_6ParamsE --------------------------
	.section	.nv.info._ZN7cutlass13device_kernelINS_4gemm6kernel13GemmUniversalIN4cute5tupleIJiiiiEEENS1_10collective13CollectiveMmaINS1_35MainloopSm100TmaUmmaWarpSpecializedILi10ELi2ELi4ENS5_IJNS4_1CILi2EEESB_NSA_ILi1EEEEEEEENS5_IJNSA_ILi256EEENSA_ILi64EEENSA_ILi128EEEEEENS_12float_e4m3_tENS5_IJlSC_lEEESJ_SK_NS4_8TiledMMAINS4_8MMA_AtomIJNS4_10MMA_TraitsINS4_25SM100_MMA_F8F6F4_2x1SM_SSEJSJ_SJ_fSF_SG_NS4_17integral_constantINS4_4UMMA5MajorELSR_0EEESS_NSP_INSQ_7ScaleInELST_0EEESU_EEEEEENS4_6LayoutINS5_IJSC_SC_SC_EEENS5_IJNSA_ILi0EEESZ_SZ_EEEEENS5_IJNS4_10UnderscoreES12_S12_EEEEENS4_28SM100_TMA_2SM_LOAD_MULTICASTENS4_14ComposedLayoutINS4_7SwizzleILi3ELi4ELi3EEENS4_18smem_ptr_flag_bitsILi8EEENSX_INS5_IJNSA_ILi8EEESH_EEENS5_IJSH_SC_EEEEEEEvNS4_8identityENS4_18SM100_TMA_2SM_LOADES1F_vS1G_EENS_8epilogue10collective18CollectiveEpilogueINS1J_23Sm100TmaWarpSpecializedILi1ELi1ELi64ELb0ELb0EEEJNS5_IJSH_SG_SH_EEENS5_IJNSX_ISH_SC_EENSX_ISG_SC_EEEEESJ_SK_SJ_SK_NS1J_6fusion15FusionCallbacksIS1N_NS1S_17LinearCombinationISJ_fSJ_fLNS_15FloatRoundStyleE2EEES1O_S1R_JEEENS4_5SM1004TMEM4LOAD26SM100_TMEM_LOAD_32dp32b64xENS4_13SM90_TMA_LOADENS16_INS17_ILi2ELi4ELi3EEES1A_NSX_INS5_IJS1B_SG_EEENS5_IJSG_SC_EEEEEEENS4_39AutoVectorizingCopyWithAssumedAlignmentILi128EEENS4_14SM90_TMA_STOREES27_S29_S29_EEEvvEEEEvNT_6ParamsE,"",@"SHT_CUDA_INFO"
	.sectionflags	@""
	.align	4


	//----- nvinfo : EIATTR_CUDA_API_VERSION
	.align		4
        /*0000*/ 	.byte	0x04, 0x37
        /*0002*/ 	.short	(.L_31 - .L_30)
.L_30:
        /*0004*/ 	.word	0x00000082


	//----- nvinfo : EIATTR_KPARAM_INFO
	.align		4
.L_31:
        /*0008*/ 	.byte	0x04, 0x17
        /*000a*/ 	.short	(.L_33 - .L_32)
.L_32:
        /*000c*/ 	.word	0x00000000
        /*0010*/ 	.short	0x0000
        /*0012*/ 	.short	0x0000
        /*0014*/ 	.byte	0x00, 0xf0, 0x01, 0x20


	//----- nvinfo : EIATTR_AT_ENTRY_FRAGMENTS
	.align		4
.L_33:
        /*0018*/ 	.byte	0x04, 0x4f
        /*001a*/ 	.short	(.L_35 - .L_34)


	//   ....[0]....
.L_34:
        /*001c*/ 	.word	0x00000007


	//----- nvinfo : EIATTR_RESERVED_SMEM_USED
	.align		4
.L_35:
        /*0020*/ 	.byte	0x01, 0x41
	.zero		2


	//----- nvinfo : EIATTR_SPARSE_MMA_MASK
	.align		4
        /*0024*/ 	.byte	0x03, 0x50
        /*0026*/ 	.short	0x0000


	//----- nvinfo : EIATTR_TCGEN05_2CTA_USED
	.align		4
        /*0028*/ 	.byte	0x01, 0x52
	.zero		2


	//----- nvinfo : EIATTR_MAXREG_COUNT
	.align		4
        /*002c*/ 	.byte	0x03, 0x1b
        /*002e*/ 	.short	0x00ff


	//----- nvinfo : EIATTR_NUM_BARRIERS
	.align		4
        /*0030*/ 	.byte	0x02, 0x4c
        /*0032*/ 	.byte	0x07
	.zero		1


	//----- nvinfo : EIATTR_EXTERNS
	.align		4
        /*0034*/ 	.byte	0x04, 0x0f
        /*0036*/ 	.short	(.L_37 - .L_36)


	//   ....[0]....
	.align		4
.L_36:
        /*0038*/ 	.word	index@(__assertfail)


	//----- nvinfo : EIATTR_MERCURY_ISA_VERSION
	.align		4
.L_37:
        /*003c*/ 	.byte	0x03, 0x5f
        /*003e*/ 	.short	0x0101


	//----- nvinfo : EIATTR_INT_WARP_WIDE_INSTR_OFFSETS
	.align		4
        /*0040*/ 	.byte	0x04, 0x31
        /*0042*/ 	.short	(.L_39 - .L_38)


	//   ....[0]....
.L_38:
        /*0044*/ 	.word	0x00000e60


	//   ....[1]....
        /*0048*/ 	.word	0x00000f10


	//   ....[2]....
        /*004c*/ 	.word	0x00004710


	//   ....[3]....
        /*0050*/ 	.word	0x00004740


	//   ....[4]....
        /*0054*/ 	.word	0x00004760


	//   ....[5]....
        /*0058*/ 	.word	0x000052a0


	//   ....[6]....
        /*005c*/ 	.word	0x00005350


	//----- nvinfo : EIATTR_COOP_GROUP_MASK_REGIDS
	.align		4
.L_39:
        /*0060*/ 	.byte	0x04, 0x29
        /*0062*/ 	.short	(.L_41 - .L_40)


	//   ....[0]....
.L_40:
        /*0064*/ 	.word	0xffffffff


	//   ....[1]....
        /*0068*/ 	.word	0xffffffff


	//   ....[2]....
        /*006c*/ 	.word	0xffffffff


	//   ....[3]....
        /*0070*/ 	.word	0xffffffff


	//   ....[4]....
        /*0074*/ 	.word	0xffffffff


	//   ....[5]....
        /*0078*/ 	.word	0xffffffff


	//   ....[6]....
        /*007c*/ 	.word	0xffffffff


	//   ....[7]....
        /*0080*/ 	.word	0xffffffff


	//   ....[8]....
        /*0084*/ 	.word	0xffffffff


	//   ....[9]....
        /*0088*/ 	.word	0xffffffff


	//   ....[10]....
        /*008c*/ 	.word	0xffffffff


	//   ....[11]....
        /*0090*/ 	.word	0xffffffff


	//   ....[12]....
        /*0094*/ 	.word	0xffffffff


	//   ....[13]....
        /*0098*/ 	.word	0xffffffff


	//----- nvinfo : EIATTR_COOP_GROUP_INSTR_OFFSETS
	.align		4
.L_41:
        /*009c*/ 	.byte	0x04, 0x28
        /*009e*/ 	.short	(.L_43 - .L_42)


	//   ....[0]....
.L_42:
        /*00a0*/ 	.word	0x000000b0


	//   ....[1]....
        /*00a4*/ 	.word	0x00000510


	//   ....[2]....
        /*00a8*/ 	.word	0x000007d0


	//   ....[3]....
        /*00ac*/ 	.word	0x00000910


	//   ....[4]....
        /*00b0*/ 	.word	0x00000a10


	//   ....[5]....
        /*00b4*/ 	.word	0x00000b80


	//   ....[6]....
        /*00b8*/ 	.word	0x00000d20


	//   ....[7]....
        /*00bc*/ 	.word	0x00000f80


	//   ....[8]....
        /*00c0*/ 	.word	0x000022c0


	//   ....[9]....
        /*00c4*/ 	.word	0x000034f0


	//   ....[10]....
        /*00c8*/ 	.word	0x000039c0


	//   ....[11]....
        /*00cc*/ 	.word	0x000039f0


	//   ....[12]....
        /*00d0*/ 	.word	0x00004610


	//   ....[13]....
        /*00d4*/ 	.word	0x00004820


	//----- nvinfo : EIATTR_VRC_CTA_INIT_COUNT
	.align		4
.L_43:
        /*00d8*/ 	.byte	0x02, 0x4a
        /*00da*/ 	.byte	0x80
	.zero		1


	//----- nvinfo : EIATTR_SYSCALL_OFFSETS
	.align		4
        /*00dc*/ 	.byte	0x04, 0x46
        /*00de*/ 	.short	(.L_45 - .L_44)


	//   ....[0]....
.L_44:
        /*00e0*/ 	.word	0x00005e90


	//   ....[1]....
        /*00e4*/ 	.word	0x00005fd0


	//   ....[2]....
        /*00e8*/ 	.word	0x000067a0


	//----- nvinfo : EIATTR_MBARRIER_INSTR_OFFSETS
	.align		4
.L_45:
        /*00ec*/ 	.byte	0x04, 0x39
        /*00ee*/ 	.short	(.L_47 - .L_46)


	//   ....[0]....
.L_46:
        /*00f0*/ 	.word	0x00000670
        /*00f4*/ 	.word	0x000000ff
        /*00f8*/ 	.word	0x00000000
        /*00fc*/ 	.short	0x0100
        /*00fe*/ 	.byte	0x04
	.zero		1


	//   ....[1]....
        /*0100*/ 	.word	0x00000680
        /*0104*/ 	.word	0x000000ff
        /*0108*/ 	.word	0x00000050
        /*010c*/ 	.short	0x0100
        /*010e*/ 	.byte	0x04
	.zero		1


	//   ....[2]....
        /*0110*/ 	.word	0x00000690
        /*0114*/ 	.word	0x000000ff
        /*0118*/ 	.word	0x00000008
        /*011c*/ 	.short	0x0100
        /*011e*/ 	.byte	0x04
	.zero		1


	//   ....[3]....
        /*0120*/ 	.word	0x000006a0
        /*0124*/ 	.word	0x000000ff
        /*0128*/ 	.word	0x00000058
        /*012c*/ 	.short	0x0100
        /*012e*/ 	.byte	0x04
	.zero		1


	//   ....[4]....
        /*0130*/ 	.word	0x000006b0
        /*0134*/ 	.word	0x000000ff
        /*0138*/ 	.word	0x00000010
        /*013c*/ 	.short	0x0100
        /*013e*/ 	.byte	0x04
	.zero		1


	//   ....[5]....
        /*0140*/ 	.word	0x000006c0
        /*0144*/ 	.word	0x000000ff
        /*0148*/ 	.word	0x00000060
        /*014c*/ 	.short	0x0100
        /*014e*/ 	.byte	0x04
	.zero		1


	//   ....[6]....
        /*0150*/ 	.word	0x000006d0
        /*0154*/ 	.word	0x000000ff
        /*0158*/ 	.word	0x00000018
        /*015c*/ 	.short	0x0100
        /*015e*/ 	.byte	0x04
	.zero		1


	//   ....[7]....
        /*0160*/ 	.word	0x000006e0
        /*0164*/ 	.word	0x000000ff
        /*0168*/ 	.word	0x00000068
        /*016c*/ 	.short	0x0100
        /*016e*/ 	.byte	0x04
	.zero		1


	//   ....[8]....
        /*0170*/ 	.word	0x000006f0
        /*0174*/ 	.word	0x000000ff
        /*0178*/ 	.word	0x00000020
        /*017c*/ 	.short	0x0100
        /*017e*/ 	.byte	0x04
	.zero		1


	//   ....[9]....
        /*0180*/ 	.word	0x00000700
        /*0184*/ 	.word	0x000000ff
        /*0188*/ 	.word	0x00000070
        /*018c*/ 	.short	0x0100
        /*018e*/ 	.byte	0x04
	.zero		1


	//   ....[10]....
        /*0190*/ 	.word	0x00000710
        /*0194*/ 	.word	0x000000ff
        /*0198*/ 	.word	0x00000028
        /*019c*/ 	.short	0x0100
        /*019e*/ 	.byte	0x04
	.zero		1


	//   ....[11]....
        /*01a0*/ 	.word	0x00000720
        /*01a4*/ 	.word	0x000000ff
        /*01a8*/ 	.word	0x00000078
        /*01ac*/ 	.short	0x0100
        /*01ae*/ 	.byte	0x04
	.zero		1


	//   ....[12]....
        /*01b0*/ 	.word	0x00000730
        /*01b4*/ 	.word	0x000000ff
        /*01b8*/ 	.word	0x00000030
        /*01bc*/ 	.short	0x0100
        /*01be*/ 	.byte	0x04
	.zero		1


	//   ....[13]....
        /*01c0*/ 	.word	0x00000740
        /*01c4*/ 	.word	0x000000ff
        /*01c8*/ 	.word	0x00000080
        /*01cc*/ 	.short	0x0100
        /*01ce*/ 	.byte	0x04
	.zero		1


	//   ....[14]....
        /*01d0*/ 	.word	0x00000750
        /*01d4*/ 	.word	0x000000ff
        /*01d8*/ 	.word	0x00000038
        /*01dc*/ 	.short	0x0100
        /*01de*/ 	.byte	0x04
	.zero		1


	//   ....[15]....
        /*01e0*/ 	.word	0x00000760
        /*01e4*/ 	.word	0x000000ff
        /*01e8*/ 	.word	0x00000088
        /*01ec*/ 	.short	0x0100
        /*01ee*/ 	.byte	0x04
	.zero		1


	//   ....[16]....
        /*01f0*/ 	.word	0x00000770
        /*01f4*/ 	.word	0x000000ff
        /*01f8*/ 	.word	0x00000040
        /*01fc*/ 	.short	0x0100
        /*01fe*/ 	.byte	0x04
	.zero		1


	//   ....[17]....
        /*0200*/ 	.word	0x00000780
        /*0204*/ 	.word	0x000000ff
        /*0208*/ 	.word	0x00000090
        /*020c*/ 	.short	0x0100
        /*020e*/ 	.byte	0x04
	.zero		1


	//   ....[18]....
        /*0210*/ 	.word	0x00000790
        /*0214*/ 	.word	0x000000ff
        /*0218*/ 	.word	0x00000048
        /*021c*/ 	.short	0x0100
        /*021e*/ 	.byte	0x04
	.zero		1


	//   ....[19]....
        /*0220*/ 	.word	0x000007a0
        /*0224*/ 	.word	0x000000ff
        /*0228*/ 	.word	0x00000098
        /*022c*/ 	.short	0x0100
        /*022e*/ 	.byte	0x04
	.zero		1


	//   ....[20]....
        /*0230*/ 	.word	0x000008e0
        /*0234*/ 	.word	0x000000ff
        /*0238*/ 	.word	0x000000a0
        /*023c*/ 	.short	0x0100
        /*023e*/ 	.byte	0x04
	.zero		1


	//   ....[21]....
        /*0240*/ 	.word	0x000008f0
        /*0244*/ 	.word	0x000000ff
        /*0248*/ 	.word	0x000000a8
        /*024c*/ 	.short	0x0100
        /*024e*/ 	.byte	0x04
	.zero		1


	//   ....[22]....
        /*0250*/ 	.word	0x000009e0
        /*0254*/ 	.word	0x000000ff
        /*0258*/ 	.word	0x000000b0
        /*025c*/ 	.short	0x0100
        /*025e*/ 	.byte	0x06
	.zero		1


	//   ....[23]....
        /*0260*/ 	.word	0x000009f0
        /*0264*/ 	.word	0x000000ff
        /*0268*/ 	.word	0x000000b8
        /*026c*/ 	.short	0x0100
        /*026e*/ 	.byte	0x06
	.zero		1


	//   ....[24]....
        /*0270*/ 	.word	0x00000b30
        /*0274*/ 	.word	0x000000ff
        /*0278*/ 	.word	0x000000c0
        /*027c*/ 	.short	0x0100
        /*027e*/ 	.byte	0x06
	.zero		1


	//   ....[25]....
        /*0280*/ 	.word	0x00000b40
        /*0284*/ 	.word	0x000000ff
        /*0288*/ 	.word	0x000000d0
        /*028c*/ 	.short	0x0100
        /*028e*/ 	.byte	0x06
	.zero		1


	//   ....[26]....
        /*0290*/ 	.word	0x00000b50
        /*0294*/ 	.word	0x000000ff
        /*0298*/ 	.word	0x000000c8
        /*029c*/ 	.short	0x0100
        /*029e*/ 	.byte	0x06
	.zero		1


	//   ....[27]....
        /*02a0*/ 	.word	0x00000b60
        /*02a4*/ 	.word	0x000000ff
        /*02a8*/ 	.word	0x000000d8
        /*02ac*/ 	.short	0x0100
        /*02ae*/ 	.byte	0x06
	.zero		1


	//   ....[28]....
        /*02b0*/ 	.word	0x00000c90
        /*02b4*/ 	.word	0x000000ff
        /*02b8*/ 	.word	0x000000e0
        /*02bc*/ 	.short	0x0100
        /*02be*/ 	.byte	0x04
	.zero		1


	//   ....[29]....
        /*02c0*/ 	.word	0x00000ca0
        /*02c4*/ 	.word	0x000000ff
        /*02c8*/ 	.word	0x00000100
        /*02cc*/ 	.short	0x0100
        /*02ce*/ 	.byte	0x04
	.zero		1


	//   ....[30]....
        /*02d0*/ 	.word	0x00000cb0
        /*02d4*/ 	.word	0x000000ff
        /*02d8*/ 	.word	0x000000e8
        /*02dc*/ 	.short	0x0100
        /*02de*/ 	.byte	0x04
	.zero		1


	//   ....[31]....
        /*02e0*/ 	.word	0x00000cc0
        /*02e4*/ 	.word	0x000000ff
        /*02e8*/ 	.word	0x00000108
        /*02ec*/ 	.short	0x0100
        /*02ee*/ 	.byte	0x04
	.zero		1


	//   ....[32]....
        /*02f0*/ 	.word	0x00000cd0
        /*02f4*/ 	.word	0x000000ff
        /*02f8*/ 	.word	0x000000f0
        /*02fc*/ 	.short	0x0100
        /*02fe*/ 	.byte	0x04
	.zero		1


	//   ....[33]....
        /*0300*/ 	.word	0x00000ce0
        /*0304*/ 	.word	0x000000ff
        /*0308*/ 	.word	0x00000110
        /*030c*/ 	.short	0x0100
        /*030e*/ 	.byte	0x04
	.zero		1


	//   ....[34]....
        /*0310*/ 	.word	0x00000cf0
        /*0314*/ 	.word	0x000000ff
        /*0318*/ 	.word	0x000000f8
        /*031c*/ 	.short	0x0100
        /*031e*/ 	.byte	0x04
	.zero		1


	//   ....[35]....
        /*0320*/ 	.word	0x00000d00
        /*0324*/ 	.word	0x000000ff
        /*0328*/ 	.word	0x00000118
        /*032c*/ 	.short	0x0100
        /*032e*/ 	.byte	0x04
	.zero		1


	//   ....[36]....
        /*0330*/ 	.word	0x00000e00
        /*0334*/ 	.word	0x000000ff
        /*0338*/ 	.word	0x00000120
        /*033c*/ 	.short	0x0100
        /*033e*/ 	.byte	0x04
	.zero		1


	//   ....[37]....
        /*0340*/ 	.word	0x00000e10
        /*0344*/ 	.word	0x000000ff
        /*0348*/ 	.word	0x00000130
        /*034c*/ 	.short	0x0100
        /*034e*/ 	.byte	0x04
	.zero		1


	//   ....[38]....
        /*0350*/ 	.word	0x00000e20
        /*0354*/ 	.word	0x000000ff
        /*0358*/ 	.word	0x00000128
        /*035c*/ 	.short	0x0100
        /*035e*/ 	.byte	0x04
	.zero		1


	//   ....[39]....
        /*0360*/ 	.word	0x00000e30
        /*0364*/ 	.word	0x000000ff
        /*0368*/ 	.word	0x00000138
        /*036c*/ 	.short	0x0100
        /*036e*/ 	.byte	0x04
	.zero		1


	//   ....[40]....
        /*0370*/ 	.word	0x00000f30
        /*0374*/ 	.word	0x000000ff
        /*0378*/ 	.word	0x00000140
        /*037c*/ 	.short	0x0100
        /*037e*/ 	.byte	0x06
	.zero		1


	//   ....[41]....
        /*0380*/ 	.word	0x00001b10
        /*0384*/ 	.word	0x00000000
        /*0388*/ 	.word	0x00000130
        /*038c*/ 	.short	0x010a
        /*038e*/ 	.byte	0xff
	.zero		1


	//   ....[42]....
        /*0390*/ 	.word	0x00001b40
        /*0394*/ 	.word	0x00000000
        /*0398*/ 	.word	0x00000120
        /*039c*/ 	.short	0x0101
        /*039e*/ 	.byte	0xff
	.zero		1


	//   ....[43]....
        /*03a0*/ 	.word	0x00001be0
        /*03a4*/ 	.word	0x000000ff
        /*03a8*/ 	.word	0x00000050
        /*03ac*/ 	.short	0x010a
        /*03ae*/ 	.byte	0x04
	.zero		1


	//   ....[44]....
        /*03b0*/ 	.word	0x00001cb0
        /*03b4*/ 	.word	0x000000ff
        /*03b8*/ 	.word	0x00000050
        /*03bc*/ 	.short	0x010a
        /*03be*/ 	.byte	0x21
	.zero		1


	//   ....[45]....
        /*03c0*/ 	.word	0x00001e60
        /*03c4*/ 	.word	0x000000ff
        /*03c8*/ 	.word	0x00000050
        /*03cc*/ 	.short	0x010a
        /*03ce*/ 	.byte	0x05
	.zero		1


	//   ....[46]....
        /*03d0*/ 	.word	0x00001f70
        /*03d4*/ 	.word	0x000000ff
        /*03d8*/ 	.word	0x000000b8
        /*03dc*/ 	.short	0x0101
        /*03de*/ 	.byte	0x0d
	.zero		1


	//   ....[47]....
        /*03e0*/ 	.word	0x00001f90
        /*03e4*/ 	.word	0x000000ff
        /*03e8*/ 	.word	0x00000050
        /*03ec*/ 	.short	0x010a
        /*03ee*/ 	.byte	0x04
	.zero		1


	//   ....[48]....
        /*03f0*/ 	.word	0x00002010
        /*03f4*/ 	.word	0x000000ff
        /*03f8*/ 	.word	0x00000050
        /*03fc*/ 	.short	0x010a
        /*03fe*/ 	.byte	0x11
	.zero		1


	//   ....[49]....
        /*0400*/ 	.word	0x000021b0
        /*0404*/ 	.word	0x000000ff
        /*0408*/ 	.word	0x00000050
        /*040c*/ 	.short	0x010a
        /*040e*/ 	.byte	0x05
	.zero		1


	//   ....[50]....
        /*0410*/ 	.word	0x000022f0
        /*0414*/ 	.word	0x00000003
        /*0418*/ 	.word	0x000000c0
        /*041c*/ 	.short	0x010a
        /*041e*/ 	.byte	0xff
	.zero		1


	//   ....[51]....
        /*0420*/ 	.word	0x00002440
        /*0424*/ 	.word	0x00000000
        /*0428*/ 	.word	0x00000000
        /*042c*/ 	.short	0x0101
        /*042e*/ 	.byte	0xff
	.zero		1


	//   ....[52]....
        /*0430*/ 	.word	0x000029e0
        /*0434*/ 	.word	0x000000ff
        /*0438*/ 	.word	0x00000000
        /*043c*/ 	.short	0x010a
        /*043e*/ 	.byte	0x04
	.zero		1


	//   ....[53]....
        /*0440*/ 	.word	0x00002a70
        /*0444*/ 	.word	0x000000ff
        /*0448*/ 	.word	0x00000000
        /*044c*/ 	.short	0x010a
        /*044e*/ 	.byte	0x05
	.zero		1


	//   ....[54]....
        /*0450*/ 	.word	0x00002b00
        /*0454*/ 	.word	0x000000ff
        /*0458*/ 	.word	0x00000000
        /*045c*/ 	.short	0x010a
        /*045e*/ 	.byte	0x05
	.zero		1


	//   ....[55]....
        /*0460*/ 	.word	0x00002b90
        /*0464*/ 	.word	0x000000ff
        /*0468*/ 	.word	0x00000000
        /*046c*/ 	.short	0x010a
        /*046e*/ 	.byte	0x05
	.zero		1


	//   ....[56]....
        /*0470*/ 	.word	0x00002c20
        /*0474*/ 	.word	0x000000ff
        /*0478*/ 	.word	0x00000000
        /*047c*/ 	.short	0x010a
        /*047e*/ 	.byte	0x05
	.zero		1


	//   ....[57]....
        /*0480*/ 	.word	0x00002cb0
        /*0484*/ 	.word	0x000000ff
        /*0488*/ 	.word	0x00000000
        /*048c*/ 	.short	0x010a
        /*048e*/ 	.byte	0x05
	.zero		1


	//   ....[58]....
        /*0490*/ 	.word	0x00002d40
        /*0494*/ 	.word	0x000000ff
        /*0498*/ 	.word	0x00000000
        /*049c*/ 	.short	0x010a
        /*049e*/ 	.byte	0x05
	.zero		1


	//   ....[59]....
        /*04a0*/ 	.word	0x00002dd0
        /*04a4*/ 	.word	0x000000ff
        /*04a8*/ 	.word	0x00000000
        /*04ac*/ 	.short	0x010a
        /*04ae*/ 	.byte	0x05
	.zero		1


	//   ....[60]....
        /*04b0*/ 	.word	0x00002e60
        /*04b4*/ 	.word	0x000000ff
        /*04b8*/ 	.word	0x00000000
        /*04bc*/ 	.short	0x010a
        /*04be*/ 	.byte	0x05
	.zero		1


	//   ....[61]....
        /*04c0*/ 	.word	0x00002f00
        /*04c4*/ 	.word	0x00000000
        /*04c8*/ 	.word	0x00000000
        /*04cc*/ 	.short	0x010a
        /*04ce*/ 	.byte	0xff
	.zero		1


	//   ....[62]....
        /*04d0*/ 	.word	0x00003040
        /*04d4*/ 	.word	0x00000002
        /*04d8*/ 	.word	0x00000120
        /*04dc*/ 	.short	0x010a
        /*04de*/ 	.byte	0xff
	.zero		1


	//   ....[63]....
        /*04e0*/ 	.word	0x000030b0
        /*04e4*/ 	.word	0x00000002
        /*04e8*/ 	.word	0x00000000
        /*04ec*/ 	.short	0x0101
        /*04ee*/ 	.byte	0xff
	.zero		1


	//   ....[64]....
        /*04f0*/ 	.word	0x000030d0
        /*04f4*/ 	.word	0x000000ff
        /*04f8*/ 	.word	0x000000d0
        /*04fc*/ 	.short	0x010a
        /*04fe*/ 	.byte	0x04
	.zero		1


	//   ....[65]....
        /*0500*/ 	.word	0x000031f0
        /*0504*/ 	.word	0x00000002
        /*0508*/ 	.word	0x000000c0
        /*050c*/ 	.short	0x010a
        /*050e*/ 	.byte	0xff
	.zero		1


	//   ....[66]....
        /*0510*/ 	.word	0x000032f0
        /*0514*/ 	.word	0x00000002
        /*0518*/ 	.word	0x00000000
        /*051c*/ 	.short	0x0101
        /*051e*/ 	.byte	0xff
	.zero		1


	//   ....[67]....
        /*0520*/ 	.word	0x00003380
        /*0524*/ 	.word	0x000000ff
        /*0528*/ 	.word	0x000000d0
        /*052c*/ 	.short	0x0106
        /*052e*/ 	.byte	0x04
	.zero		1


	//   ....[68]....
        /*0530*/ 	.word	0x000033a0
        /*0534*/ 	.word	0x000000ff
        /*0538*/ 	.word	0x000000d0
        /*053c*/ 	.short	0x010a
        /*053e*/ 	.byte	0x04
	.zero		1


	//   ....[69]....
        /*0540*/ 	.word	0x00003430
        /*0544*/ 	.word	0x000000ff
        /*0548*/ 	.word	0x000000d0
        /*054c*/ 	.short	0x0106
        /*054e*/ 	.byte	0x07
	.zero		1


	//   ....[70]....
        /*0550*/ 	.word	0x00003470
        /*0554*/ 	.word	0x00000000
        /*0558*/ 	.word	0x000000d0
        /*055c*/ 	.short	0x010a
        /*055e*/ 	.byte	0xff
	.zero		1


	//   ....[71]....
        /*0560*/ 	.word	0x000036c0
        /*0564*/ 	.word	0x000000ff
        /*0568*/ 	.word	0x00000008
        /*056c*/ 	.short	0x010a
        /*056e*/ 	.byte	0x05
	.zero		1


	//   ....[72]....
        /*0570*/ 	.word	0x000036e0
        /*0574*/ 	.word	0x000000ff
        /*0578*/ 	.word	0x00000008
        /*057c*/ 	.short	0x010a
        /*057e*/ 	.byte	0x05
	.zero		1


	//   ....[73]....
        /*0580*/ 	.word	0x00003870
        /*0584*/ 	.word	0x000000ff
        /*0588*/ 	.word	0x00000008
        /*058c*/ 	.short	0x010a
        /*058e*/ 	.byte	0x05
	.zero		1


	//   ....[74]....
        /*0590*/ 	.word	0x00003890
        /*0594*/ 	.word	0x000000ff
        /*0598*/ 	.word	0x00000008
        /*059c*/ 	.short	0x010a
        /*059e*/ 	.byte	0x05
	.zero		1


	//   ....[75]....
        /*05a0*/ 	.word	0x00003950
        /*05a4*/ 	.word	0x000000ff
        /*05a8*/ 	.word	0x00000000
        /*05ac*/ 	.short	0x0101
        /*05ae*/ 	.byte	0x04
	.zero		1


	//   ....[76]....
        /*05b0*/ 	.word	0x00003c90
        /*05b4*/ 	.word	0x00000000
        /*05b8*/ 	.word	0x000000c0
        /*05bc*/ 	.short	0x010a
        /*05be*/ 	.byte	0xff
	.zero		1


	//   ....[77]....
        /*05c0*/ 	.word	0x00003d50
        /*05c4*/ 	.word	0x00000000
        /*05c8*/ 	.word	0x00000000
        /*05cc*/ 	.short	0x0101
        /*05ce*/ 	.byte	0xff
	.zero		1


	//   ....[78]....
        /*05d0*/ 	.word	0x00003e10
        /*05d4*/ 	.word	0x000000ff
        /*05d8*/ 	.word	0x00000000
        /*05dc*/ 	.short	0x010a
        /*05de*/ 	.byte	0x04
	.zero		1


	//   ....[79]....
        /*05e0*/ 	.word	0x00003e20
        /*05e4*/ 	.word	0x000000ff
        /*05e8*/ 	.word	0x00000100
        /*05ec*/ 	.short	0x010a
        /*05ee*/ 	.byte	0x1f
	.zero		1


	//   ....[80]....
        /*05f0*/ 	.word	0x00003ed0
        /*05f4*/ 	.word	0x000000ff
        /*05f8*/ 	.word	0x00000000
        /*05fc*/ 	.short	0x010a
        /*05fe*/ 	.byte	0x05
	.zero		1


	//   ....[81]....
        /*0600*/ 	.word	0x00004000
        /*0604*/ 	.word	0x000000ff
        /*0608*/ 	.word	0x00000000
        /*060c*/ 	.short	0x010a
        /*060e*/ 	.byte	0x04
	.zero		1


	//   ....[82]....
        /*0610*/ 	.word	0x00004300
        /*0614*/ 	.word	0x000000ff
        /*0618*/ 	.word	0x00000000
        /*061c*/ 	.short	0x010a
        /*061e*/ 	.byte	0x04
	.zero		1


	//   ....[83]....
        /*0620*/ 	.word	0x00004390
        /*0624*/ 	.word	0x000000ff
        /*0628*/ 	.word	0x00000000
        /*062c*/ 	.short	0x010a
        /*062e*/ 	.byte	0x05
	.zero		1


	//   ....[84]....
        /*0630*/ 	.word	0x00004420
        /*0634*/ 	.word	0x000000ff
        /*0638*/ 	.word	0x00000000
        /*063c*/ 	.short	0x010a
        /*063e*/ 	.byte	0x05
	.zero		1


	//   ....[85]....
        /*0640*/ 	.word	0x000044c0
        /*0644*/ 	.word	0x00000000
        /*0648*/ 	.word	0x00000000
        /*064c*/ 	.short	0x010a
        /*064e*/ 	.byte	0xff
	.zero		1


	//   ....[86]....
        /*0650*/ 	.word	0x00004500
        /*0654*/ 	.word	0x00000000
        /*0658*/ 	.word	0x00000000
        /*065c*/ 	.short	0x010a
        /*065e*/ 	.byte	0xff
	.zero		1


	//   ....[87]....
        /*0660*/ 	.word	0x00004570
        /*0664*/ 	.word	0x000000ff
        /*0668*/ 	.word	0x00000000
        /*066c*/ 	.short	0x0101
        /*066e*/ 	.byte	0x04
	.zero		1


	//   ....[88]....
        /*0670*/ 	.word	0x000045b0
        /*0674*/ 	.word	0x000000ff
        /*0678*/ 	.word	0x00000140
        /*067c*/ 	.short	0x010a
        /*067e*/ 	.byte	0x1a
	.zero		1


	//   ....[89]....
        /*0680*/ 	.word	0x00004600
        /*0684*/ 	.word	0x000000ff
        /*0688*/ 	.word	0x00000000
        /*068c*/ 	.short	0x0101
        /*068e*/ 	.byte	0x04
	.zero		1


	//   ....[90]....
        /*0690*/ 	.word	0x00004a80
        /*0694*/ 	.word	0x00000007
        /*0698*/ 	.word	0x000000c0
        /*069c*/ 	.short	0x010a
        /*069e*/ 	.byte	0xff
	.zero		1


	//   ....[91]....
        /*06a0*/ 	.word	0x00004bf0
        /*06a4*/ 	.word	0x00000000
        /*06a8*/ 	.word	0x00000000
        /*06ac*/ 	.short	0x0101
        /*06ae*/ 	.byte	0xff
	.zero		1


	//   ....[92]....
        /*06b0*/ 	.word	0x00005060
        /*06b4*/ 	.word	0x000000ff
        /*06b8*/ 	.word	0x000000b8
        /*06bc*/ 	.short	0x010a
        /*06be*/ 	.byte	0x11
	.zero		1


	//   ....[93]....
        /*06c0*/ 	.word	0x000051e0
        /*06c4*/ 	.word	0x000000ff
        /*06c8*/ 	.word	0x000000a8
        /*06cc*/ 	.short	0x010a
        /*06ce*/ 	.byte	0x11
	.zero		1


	//   ....[94]....
        /*06d0*/ 	.word	0x000053f0
        /*06d4*/ 	.word	0x000000ff
        /*06d8*/ 	.word	0x000000a0
        /*06dc*/ 	.short	0x010b
        /*06de*/ 	.byte	0x11
	.zero		1


	//   ....[95]....
        /*06e0*/ 	.word	0x00005400
        /*06e4*/ 	.word	0x000000ff
        /*06e8*/ 	.word	0x00000000
        /*06ec*/ 	.short	0x0101
        /*06ee*/ 	.byte	0x1b
	.zero		1


	//   ....[96]....
        /*06f0*/ 	.word	0x00005440
        /*06f4*/ 	.word	0x00000000
        /*06f8*/ 	.word	0x000000a8
        /*06fc*/ 	.short	0x010a
        /*06fe*/ 	.byte	0xff
	.zero		1


	//   ....[97]....
        /*0700*/ 	.word	0x00005760
        /*0704*/ 	.word	0x00000003
        /*0708*/ 	.word	0x000000c0
        /*070c*/ 	.short	0x010a
        /*070e*/ 	.byte	0xff
	.zero		1


	//   ....[98]....
        /*0710*/ 	.word	0x000058e0
        /*0714*/ 	.word	0x00000000
        /*0718*/ 	.word	0x00000000
        /*071c*/ 	.short	0x0101
        /*071e*/ 	.byte	0xff
	.zero		1


	//   ....[99]....
        /*0720*/ 	.word	0x00006370
        /*0724*/ 	.word	0x000000ff
        /*0728*/ 	.word	0x000000a0
        /*072c*/ 	.short	0x010a
        /*072e*/ 	.byte	0x2c
	.zero		1


	//   ....[100]....
        /*0730*/ 	.word	0x00006380
        /*0734*/ 	.word	0x0000008f
        /*0738*/ 	.word	0x000000e0
        /*073c*/ 	.short	0x010a
        /*073e*/ 	.byte	0xff
	.zero		1


	//   ....[101]....
        /*0740*/ 	.word	0x00006510
        /*0744*/ 	.word	0x000000ff
        /*0748*/ 	.word	0x000000a0
        /*074c*/ 	.short	0x010a
        /*074e*/ 	.byte	0x2c
	.zero		1


	//   ....[102]....
        /*0750*/ 	.word	0x00006620
        /*0754*/ 	.word	0x000000ff
        /*0758*/ 	.word	0x00000000
        /*075c*/ 	.short	0x0101
        /*075e*/ 	.byte	0x04
	.zero		1


	//   ....[103]....
        /*0760*/ 	.word	0x00006680
        /*0764*/ 	.word	0x0000008f
        /*0768*/ 	.word	0x000000e0
        /*076c*/ 	.short	0x010a
        /*076e*/ 	.byte	0xff
	.zero		1


	//   ....[104]....
        /*0770*/ 	.word	0x00006c70
        /*0774*/ 	.word	0x0000008f
        /*0778*/ 	.word	0x00000000
        /*077c*/ 	.short	0x0101
        /*077e*/ 	.byte	0xff
	.zero		1


	//   ....[105]....
        /*0780*/ 	.word	0x00007ad0
        /*0784*/ 	.word	0x00000000
        /*0788*/ 	.word	0x00000130
        /*078c*/ 	.short	0x010a
        /*078e*/ 	.byte	0xff
	.zero		1


	//   ....[106]....
        /*0790*/ 	.word	0x00007b30
        /*0794*/ 	.word	0x00000000
        /*0798*/ 	.word	0x00000050
        /*079c*/ 	.short	0x010a
        /*079e*/ 	.byte	0xff
	.zero		1


	//   ....[107]....
        /*07a0*/ 	.word	0x00007b90
        /*07a4*/ 	.word	0x00000000
        /*07a8*/ 	.word	0x00000050
        /*07ac*/ 	.short	0x010a
        /*07ae*/ 	.byte	0xff
	.zero		1


	//   ....[108]....
        /*07b0*/ 	.word	0x00007be0
        /*07b4*/ 	.word	0x00000003
        /*07b8*/ 	.word	0x000000c0
        /*07bc*/ 	.short	0x010a
        /*07be*/ 	.byte	0xff
	.zero		1


	//   ....[109]....
        /*07c0*/ 	.word	0x00007c40
        /*07c4*/ 	.word	0x00000000
        /*07c8*/ 	.word	0x00000000
        /*07cc*/ 	.short	0x010a
        /*07ce*/ 	.byte	0xff
	.zero		1


	//   ....[110]....
        /*07d0*/ 	.word	0x00007ca0
        /*07d4*/ 	.word	0x00000000
        /*07d8*/ 	.word	0x00000000
        /*07dc*/ 	.short	0x010a
        /*07de*/ 	.byte	0xff
	.zero		1


	//   ....[111]....
        /*07e0*/ 	.word	0x00007d00
        /*07e4*/ 	.word	0x00000000
        /*07e8*/ 	.word	0x00000000
        /*07ec*/ 	.short	0x010a
        /*07ee*/ 	.byte	0xff
	.zero		1


	//   ....[112]....
        /*07f0*/ 	.word	0x00007d60
        /*07f4*/ 	.word	0x00000000
        /*07f8*/ 	.word	0x00000000
        /*07fc*/ 	.short	0x010a
        /*07fe*/ 	.byte	0xff
	.zero		1


	//   ....[113]....
        /*0800*/ 	.word	0x00007dc0
        /*0804*/ 	.word	0x00000000
        /*0808*/ 	.word	0x00000000
        /*080c*/ 	.short	0x010a
        /*080e*/ 	.byte	0xff
	.zero		1


	//   ....[114]....
        /*0810*/ 	.word	0x00007e20
        /*0814*/ 	.word	0x00000000
        /*0818*/ 	.word	0x00000000
        /*081c*/ 	.short	0x010a
        /*081e*/ 	.byte	0xff
	.zero		1


	//   ....[115]....
        /*0820*/ 	.word	0x00007e80
        /*0824*/ 	.word	0x00000000
        /*0828*/ 	.word	0x00000000
        /*082c*/ 	.short	0x010a
        /*082e*/ 	.byte	0xff
	.zero		1


	//   ....[116]....
        /*0830*/ 	.word	0x00007ee0
        /*0834*/ 	.word	0x00000000
        /*0838*/ 	.word	0x00000000
        /*083c*/ 	.short	0x010a
        /*083e*/ 	.byte	0xff
	.zero		1


	//   ....[117]....
        /*0840*/ 	.word	0x00007f40
        /*0844*/ 	.word	0x00000000
        /*0848*/ 	.word	0x00000000
        /*084c*/ 	.short	0x010a
        /*084e*/ 	.byte	0xff
	.zero		1


	//   ....[118]....
        /*0850*/ 	.word	0x00007f90
        /*0854*/ 	.word	0x00000002
        /*0858*/ 	.word	0x00000120
        /*085c*/ 	.short	0x010a
        /*085e*/ 	.byte	0xff
	.zero		1


	//   ....[119]....
        /*0860*/ 	.word	0x00007ff0
        /*0864*/ 	.word	0x00000002
        /*0868*/ 	.word	0x000000d0
        /*086c*/ 	.short	0x010a
        /*086e*/ 	.byte	0xff
	.zero		1


	//   ....[120]....
        /*0870*/ 	.word	0x00008040
        /*0874*/ 	.word	0x00000002
        /*0878*/ 	.word	0x000000c0
        /*087c*/ 	.short	0x010a
        /*087e*/ 	.byte	0xff
	.zero		1


	//   ....[121]....
        /*0880*/ 	.word	0x000080a0
        /*0884*/ 	.word	0x00000000
        /*0888*/ 	.word	0x000000d0
        /*088c*/ 	.short	0x010a
        /*088e*/ 	.byte	0xff
	.zero		1


	//   ....[122]....
        /*0890*/ 	.word	0x00008100
        /*0894*/ 	.word	0x00000005
        /*0898*/ 	.word	0x00000008
        /*089c*/ 	.short	0x010a
        /*089e*/ 	.byte	0xff
	.zero		1


	//   ....[123]....
        /*08a0*/ 	.word	0x000081f0
        /*08a4*/ 	.word	0x00000000
        /*08a8*/ 	.word	0x00000008
        /*08ac*/ 	.short	0x010a
        /*08ae*/ 	.byte	0xff
	.zero		1


	//   ....[124]....
        /*08b0*/ 	.word	0x00008240
        /*08b4*/ 	.word	0x00000000
        /*08b8*/ 	.word	0x000000c0
        /*08bc*/ 	.short	0x010a
        /*08be*/ 	.byte	0xff
	.zero		1


	//   ....[125]....
        /*08c0*/ 	.word	0x000082a0
        /*08c4*/ 	.word	0x00000000
        /*08c8*/ 	.word	0x00000100
        /*08cc*/ 	.short	0x010a
        /*08ce*/ 	.byte	0xff
	.zero		1


	//   ....[126]....
        /*08d0*/ 	.word	0x00008300
        /*08d4*/ 	.word	0x00000000
        /*08d8*/ 	.word	0x00000000
        /*08dc*/ 	.short	0x010a
        /*08de*/ 	.byte	0xff
	.zero		1


	//   ....[127]....
        /*08e0*/ 	.word	0x00008360
        /*08e4*/ 	.word	0x00000000
        /*08e8*/ 	.word	0x00000000
        /*08ec*/ 	.short	0x010a
        /*08ee*/ 	.byte	0xff
	.zero		1


	//   ....[128]....
        /*08f0*/ 	.word	0x000083c0
        /*08f4*/ 	.word	0x00000000
        /*08f8*/ 	.word	0x00000000
        /*08fc*/ 	.short	0x010a
        /*08fe*/ 	.byte	0xff
	.zero		1


	//   ....[129]....
        /*0900*/ 	.word	0x00008420
        /*0904*/ 	.word	0x00000000
        /*0908*/ 	.word	0x00000000
        /*090c*/ 	.short	0x010a
        /*090e*/ 	.byte	0xff
	.zero		1


	//   ....[130]....
        /*0910*/ 	.word	0x00008480
        /*0914*/ 	.word	0x00000000
        /*0918*/ 	.word	0x00000140
        /*091c*/ 	.short	0x010a
        /*091e*/ 	.byte	0xff
	.zero		1


	//   ....[131]....
        /*0920*/ 	.word	0x000084d0
        /*0924*/ 	.word	0x00000007
        /*0928*/ 	.word	0x000000c0
        /*092c*/ 	.short	0x010a
        /*092e*/ 	.byte	0xff
	.zero		1


	//   ....[132]....
        /*0930*/ 	.word	0x00008530
        /*0934*/ 	.word	0x00000000
        /*0938*/ 	.word	0x000000b8
        /*093c*/ 	.short	0x010a
        /*093e*/ 	.byte	0xff
	.zero		1


	//   ....[133]....
        /*0940*/ 	.word	0x00008590
        /*0944*/ 	.word	0x00000000
        /*0948*/ 	.word	0x000000a8
        /*094c*/ 	.short	0x010a
        /*094e*/ 	.byte	0xff
	.zero		1


	//   ....[134]....
        /*0950*/ 	.word	0x000085e0
        /*0954*/ 	.word	0x00000003
        /*0958*/ 	.word	0x000000c0
        /*095c*/ 	.short	0x010a
        /*095e*/ 	.byte	0xff
	.zero		1


	//   ....[135]....
        /*0960*/ 	.word	0x00008640
        /*0964*/ 	.word	0x00000000
        /*0968*/ 	.word	0x000000a0
        /*096c*/ 	.short	0x010a
        /*096e*/ 	.byte	0xff
	.zero		1


	//   ....[136]....
        /*0970*/ 	.word	0x00008690
        /*0974*/ 	.word	0x0000008f
        /*0978*/ 	.word	0x000000e0
        /*097c*/ 	.short	0x010a
        /*097e*/ 	.byte	0xff
	.zero		1


	//----- nvinfo : EIATTR_NUM_MBARRIERS
	.align		4
.L_47:
        /*0980*/ 	.byte	0x03, 0x38
        /*0982*/ 	.short	0x0029


	//----- nvinfo : EIATTR_EXIT_INSTR_OFFSETS
	.align		4
        /*0984*/ 	.byte	0x04, 0x1c
        /*0986*/ 	.short	(.L_49 - .L_48)


	//   ....[0]....
.L_48:
        /*0988*/ 	.word	0x00002f30


	//   ....[1]....
        /*098c*/ 	.word	0x00003440


	//   ....[2]....
        /*0990*/ 	.word	0x000034a0


	//   ....[3]....
        /*0994*/ 	.word	0x00004830


	//   ....[4]....
        /*0998*/ 	.word	0x00005470


	//   ....[5]....
        /*099c*/ 	.word	0x000054b0


	//   ....[6]....
        /*09a0*/ 	.word	0x00007ac0


	//----- nvinfo : EIATTR_MAX_THREADS
	.align		4
.L_49:
        /*09a4*/ 	.byte	0x04, 0x05
        /*09a6*/ 	.short	(.L_51 - .L_50)
.L_50:
        /*09a8*/ 	.word	0x00000100
        /*09ac*/ 	.word	0x00000001
        /*09b0*/ 	.word	0x00000001


	//----- nvinfo : EIATTR_CRS_STACK_SIZE
	.align		4
.L_51:
        /*09b4*/ 	.byte	0x04, 0x1e
        /*09b6*/ 	.short	(.L_53 - .L_52)
.L_52:
        /*09b8*/ 	.word	0x00000000


	//----- nvinfo : EIATTR_CBANK_PARAM_SIZE
	.align		4
.L_53:
        /*09bc*/ 	.byte	0x03, 0x19
        /*09be*/ 	.short	0x0800


	//----- nvinfo : EIATTR_PARAM_CBANK
	.align		4
        /*09c0*/ 	.byte	0x04, 0x0a
        /*09c2*/ 	.short	(.L_55 - .L_54)
	.align		4
.L_54:
        /*09c4*/ 	.word	index@(.nv.constant0._ZN7cutlass13device_kernelINS_4gemm6kernel13GemmUniversalIN4cute5tupleIJiiiiEEENS1_10collective13CollectiveMmaINS1_35MainloopSm100TmaUmmaWarpSpecializedILi10ELi2ELi4ENS5_IJNS4_1CILi2EEESB_NSA_ILi1EEEEEEEENS5_IJNSA_ILi256EEENSA_ILi64EEENSA_ILi128EEEEEENS_12float_e4m3_tENS5_IJlSC_lEEESJ_SK_NS4_8TiledMMAINS4_8MMA_AtomIJNS4_10MMA_TraitsINS4_25SM100_MMA_F8F6F4_2x1SM_SSEJSJ_SJ_fSF_SG_NS4_17integral_constantINS4_4UMMA5MajorELSR_0EEESS_NSP_INSQ_7ScaleInELST_0EEESU_EEEEEENS4_6LayoutINS5_IJSC_SC_SC_EEENS5_IJNSA_ILi0EEESZ_SZ_EEEEENS5_IJNS4_10UnderscoreES12_S12_EEEEENS4_28SM100_TMA_2SM_LOAD_MULTICASTENS4_14ComposedLayoutINS4_7SwizzleILi3ELi4ELi3EEENS4_18smem_ptr_flag_bitsILi8EEENSX_INS5_IJNSA_ILi8EEESH_EEENS5_IJSH_SC_EEEEEEEvNS4_8identityENS4_18SM100_TMA_2SM_LOADES1F_vS1G_EENS_8epilogue10collective18CollectiveEpilogueINS1J_23Sm100TmaWarpSpecializedILi1ELi1ELi64ELb0ELb0EEEJNS5_IJSH_SG_SH_EEENS5_IJNSX_ISH_SC_EENSX_ISG_SC_EEEEESJ_SK_SJ_SK_NS1J_6fusion15FusionCallbacksIS1N_NS1S_17LinearCombinationISJ_fSJ_fLNS_15FloatRoundStyleE2EEES1O_S1R_JEEENS4_5SM1004TMEM4LOAD26SM100_TMEM_LOAD_32dp32b64xENS4_13SM90_TMA_LOADENS16_INS17_ILi2ELi4ELi3EEES1A_NSX_INS5_IJS1B_SG_EEENS5_IJSG_SC_EEEEEEENS4_39AutoVectorizingCopyWithAssumedAlignmentILi128EEENS4_14SM90_TMA_STOREES27_S29_S29_EEEvvEEEEvNT_6ParamsE)
        /*09c8*/ 	.short	0x0380
        /*09ca*/ 	.short	0x0800


	//----- nvinfo : EIATTR_SW_WAR
	.align		4
.L_55:
        /*09cc*/ 	.byte	0x04, 0x36
        /*09ce*/ 	.short	(.L_57 - .L_56)
.L_56:
        /*09d0*/ 	.word	0x00000008
.L_57:


//--------------------- .nv.callgraph             --------------------------
	.section	.nv.callgraph,"",@"SHT_CUDA_CALLGRAPH"
	.align	4
	.sectionentsize	8
	.align		4
        /*0000*/ 	.word	0x00000000
	.align		4
        /*0004*/ 	.word	0xffffffff
	.align		4
        /*0008*/ 	.word	index@(_ZN7cutlass13device_kernelINS_4gemm6kernel13GemmUniversalIN4cute5tupleIJiiiiEEENS1_10collective13CollectiveMmaINS1_35MainloopSm100TmaUmmaWarpSpecializedILi10ELi2ELi4ENS5_IJNS4_1CILi2EEESB_NSA_ILi1EEEEEEEENS5_IJNSA_ILi256EEENSA_ILi64EEENSA_ILi128EEEEEENS_12float_e4m3_tENS5_IJlSC_lEEESJ_SK_NS4_8TiledMMAINS4_8MMA_AtomIJNS4_10MMA_TraitsINS4_25SM100_MMA_F8F6F4_2x1SM_SSEJSJ_SJ_fSF_SG_NS4_17integral_constantINS4_4UMMA5MajorELSR_0EEESS_NSP_INSQ_7ScaleInELST_0EEESU_EEEEEENS4_6LayoutINS5_IJSC_SC_SC_EEENS5_IJNSA_ILi0EEESZ_SZ_EEEEENS5_IJNS4_10UnderscoreES12_S12_EEEEENS4_28SM100_TMA_2SM_LOAD_MULTICASTENS4_14ComposedLayoutINS4_7SwizzleILi3ELi4ELi3EEENS4_18smem_ptr_flag_bitsILi8EEENSX_INS5_IJNSA_ILi8EEESH_EEENS5_IJSH_SC_EEEEEEEvNS4_8identityENS4_18SM100_TMA_2SM_LOADES1F_vS1G_EENS_8epilogue10collective18CollectiveEpilogueINS1J_23Sm100TmaWarpSpecializedILi1ELi1ELi64ELb0ELb0EEEJNS5_IJSH_SG_SH_EEENS5_IJNSX_ISH_SC_EENSX_ISG_SC_EEEEESJ_SK_SJ_SK_NS1J_6fusion15FusionCallbacksIS1N_NS1S_17LinearCombinationISJ_fSJ_fLNS_15FloatRoundStyleE2EEES1O_S1R_JEEENS4_5SM1004TMEM4LOAD26SM100_TMEM_LOAD_32dp32b64xENS4_13SM90_TMA_LOADENS16_INS17_ILi2ELi4ELi3EEES1A_NSX_INS5_IJS1B_SG_EEENS5_IJSG_SC_EEEEEEENS4_39AutoVectorizingCopyWithAssumedAlignmentILi128EEENS4_14SM90_TMA_STOREES27_S29_S29_EEEvvEEEEvNT_6ParamsE)
	.align		4
        /*000c*/ 	.word	index@(__assertfail)
	.align		4
        /*0010*/ 	.word	0x00000000
	.align		4
        /*0014*/ 	.word	0xfffffffe
	.align		4
        /*0018*/ 	.word	0x00000000
	.align		4
        /*001c*/ 	.word	0xfffffffd
	.align		4
        /*0020*/ 	.word	0x00000000
	.align		4
        /*0024*/ 	.word	0xfffffffc


//--------------------- .nv.constant4             --------------------------
	.section	.nv.constant4,"a",@progbits
	.align	8
	.align		8
.nv.constant4:
        /*0000*/ 	.dword	__assertfail
	.align		8
        /*0008*/ 	.dword	__unnamed_1
	.align		8
        /*0010*/ 	.dword	__unnamed_2
	.align		8
        /*0018*/ 	.dword	_ZN40_INTERNAL_fb385afb_4_k_cu_d5e2b00a_199634cuda3std3__45__cpo5beginE
	.align		8
        /*0020*/ 	.dword	_ZN40_INTERNAL_fb385afb_4_k_cu_d5e2b00a_199634cuda3std3__45__cpo3endE
	.align		8
        /*0028*/ 	.dword	_ZN40_INTERNAL_fb385afb_4_k_cu_d5e2b00a_199634cuda3std3__45__cpo6cbeginE
	.align		8
        /*0030*/ 	.dword	_ZN40_INTERNAL_fb385afb_4_k_cu_d5e2b00a_199634cuda3std3__45__cpo4cendE
	.align		8
        /*0038*/ 	.dword	_ZN40_INTERNAL_fb385afb_4_k_cu_d5e2b00a_199634cuda3std3__442_GLOBAL__N__fb385afb_4_k_cu_d5e2b00a_199636ignoreE
	.align		8
        /*0040*/ 	.dword	_ZN40_INTERNAL_fb385afb_4_k_cu_d5e2b00a_199634cuda3std3__419piecewise_constructE
	.align		8
        /*0048*/ 	.dword	_ZN40_INTERNAL_fb385afb_4_k_cu_d5e2b00a_199634cuda3std3__48in_placeE
	.align		8
        /*0050*/ 	.dword	_ZN40_INTERNAL_fb385afb_4_k_cu_d5e2b00a_199634cuda3std6ranges3__45__cpo4swapE
	.align		8
        /*0058*/ 	.dword	_ZN40_INTERNAL_fb385afb_4_k_cu_d5e2b00a_199634cuda3std6ranges3__45__cpo9iter_moveE
	.align		8
        /*0060*/ 	.dword	_ZN40_INTERNAL_fb385afb_4_k_cu_d5e2b00a_199634cute7productE
	.align		8
        /*0068*/ 	.dword	_ZN40_INTERNAL_fb385afb_4_k_cu_d5e2b00a_199634cute1_E
	.align		8
        /*0070*/ 	.dword	$str$25
	.align		8
        /*0078*/ 	.dword	$str$26
	.align		8
        /*0080*/ 	.dword	$str$27
	.align		8
        /*0088*/ 	.dword	$str$28


//--------------------- .text._ZN7cutlass13device_kernelINS_4gemm6kernel13GemmUniversalIN4cute5tupleIJiiiiEEENS1_10collective13CollectiveMmaINS1_35MainloopSm100TmaUmmaWarpSpecializedILi10ELi2ELi4ENS5_IJNS4_1CILi2EEESB_NSA_ILi1EEEEEEEENS5_IJNSA_ILi256EEENSA_ILi64EEENSA_ILi128EEEEEENS_12float_e4m3_tENS5_IJlSC_lEEESJ_SK_NS4_8TiledMMAINS4_8MMA_AtomIJNS4_10MMA_TraitsINS4_25SM100_MMA_F8F6F4_2x1SM_SSEJSJ_SJ_fSF_SG_NS4_17integral_constantINS4_4UMMA5MajorELSR_0EEESS_NSP_INSQ_7ScaleInELST_0EEESU_EEEEEENS4_6LayoutINS5_IJSC_SC_SC_EEENS5_IJNSA_ILi0EEESZ_SZ_EEEEENS5_IJNS4_10UnderscoreES12_S12_EEEEENS4_28SM100_TMA_2SM_LOAD_MULTICASTENS4_14ComposedLayoutINS4_7SwizzleILi3ELi4ELi3EEENS4_18smem_ptr_flag_bitsILi8EEENSX_INS5_IJNSA_ILi8EEESH_EEENS5_IJSH_SC_EEEEEEEvNS4_8identityENS4_18SM100_TMA_2SM_LOADES1F_vS1G_EENS_8epilogue10collective18CollectiveEpilogueINS1J_23Sm100TmaWarpSpecializedILi1ELi1ELi64ELb0ELb0EEEJNS5_IJSH_SG_SH_EEENS5_IJNSX_ISH_SC_EENSX_ISG_SC_EEEEESJ_SK_SJ_SK_NS1J_6fusion15FusionCallbacksIS1N_NS1S_17LinearCombinationISJ_fSJ_fLNS_15FloatRoundStyleE2EEES1O_S1R_JEEENS4_5SM1004TMEM4LOAD26SM100_TMEM_LOAD_32dp32b64xENS4_13SM90_TMA_LOADENS16_INS17_ILi2ELi4ELi3EEES1A_NSX_INS5_IJS1B_SG_EEENS5_IJSG_SC_EEEEEEENS4_39AutoVectorizingCopyWithAssumedAlignmentILi128EEENS4_14SM90_TMA_STOREES27_S29_S29_EEEvvEEEEvNT_6ParamsE --------------------------
	.section	.text._ZN7cutlass13device_kernelINS_4gemm6kernel13GemmUniversalIN4cute5tupleIJiiiiEEENS1_10collective13CollectiveMmaINS1_35MainloopSm100TmaUmmaWarpSpecializedILi10ELi2ELi4ENS5_IJNS4_1CILi2EEESB_NSA_ILi1EEEEEEEENS5_IJNSA_ILi256EEENSA_ILi64EEENSA_ILi128EEEEEENS_12float_e4m3_tENS5_IJlSC_lEEESJ_SK_NS4_8TiledMMAINS4_8MMA_AtomIJNS4_10MMA_TraitsINS4_25SM100_MMA_F8F6F4_2x1SM_SSEJSJ_SJ_fSF_SG_NS4_17integral_constantINS4_4UMMA5MajorELSR_0EEESS_NSP_INSQ_7ScaleInELST_0EEESU_EEEEEENS4_6LayoutINS5_IJSC_SC_SC_EEENS5_IJNSA_ILi0EEESZ_SZ_EEEEENS5_IJNS4_10UnderscoreES12_S12_EEEEENS4_28SM100_TMA_2SM_LOAD_MULTICASTENS4_14ComposedLayoutINS4_7SwizzleILi3ELi4ELi3EEENS4_18smem_ptr_flag_bitsILi8EEENSX_INS5_IJNSA_ILi8EEESH_EEENS5_IJSH_SC_EEEEEEEvNS4_8identityENS4_18SM100_TMA_2SM_LOADES1F_vS1G_EENS_8epilogue10collective18CollectiveEpilogueINS1J_23Sm100TmaWarpSpecializedILi1ELi1ELi64ELb0ELb0EEEJNS5_IJSH_SG_SH_EEENS5_IJNSX_ISH_SC_EENSX_ISG_SC_EEEEESJ_SK_SJ_SK_NS1J_6fusion15FusionCallbacksIS1N_NS1S_17LinearCombinationISJ_fSJ_fLNS_15FloatRoundStyleE2EEES1O_S1R_JEEENS4_5SM1004TMEM4LOAD26SM100_TMEM_LOAD_32dp32b64xENS4_13SM90_TMA_LOADENS16_INS17_ILi2ELi4ELi3EEES1A_NSX_INS5_IJS1B_SG_EEENS5_IJSG_SC_EEEEEEENS4_39AutoVectorizingCopyWithAssumedAlignmentILi128EEENS4_14SM90_TMA_STOREES27_S29_S29_EEEvvEEEEvNT_6ParamsE,"ax",@progbits
	.align	128
.text._ZN7cutlass13device_kernelINS_4gemm6kernel13GemmUniversalIN4cute5tupleIJiiiiEEENS1_10collective13CollectiveMmaINS1_35MainloopSm100TmaUmmaWarpSpecializedILi10ELi2ELi4ENS5_IJNS4_1CILi2EEESB_NSA_ILi1EEEEEEEENS5_IJNSA_ILi256EEENSA_ILi64EEENSA_ILi128EEEEEENS_12float_e4m3_tENS5_IJlSC_lEEESJ_SK_NS4_8TiledMMAINS4_8MMA_AtomIJNS4_10MMA_TraitsINS4_25SM100_MMA_F8F6F4_2x1SM_SSEJSJ_SJ_fSF_SG_NS4_17integral_constantINS4_4UMMA5MajorELSR_0EEESS_NSP_INSQ_7ScaleInELST_0EEESU_EEEEEENS4_6LayoutINS5_IJSC_SC_SC_EEENS5_IJNSA_ILi0EEESZ_SZ_EEEEENS5_IJNS4_10UnderscoreES12_S12_EEEEENS4_28SM100_TMA_2SM_LOAD_MULTICASTENS4_14ComposedLayoutINS4_7SwizzleILi3ELi4ELi3EEENS4_18smem_ptr_flag_bitsILi8EEENSX_INS5_IJNSA_ILi8EEESH_EEENS5_IJSH_SC_EEEEEEEvNS4_8identityENS4_18SM100_TMA_2SM_LOADES1F_vS1G_EENS_8epilogue10collective18CollectiveEpilogueINS1J_23Sm100TmaWarpSpecializedILi1ELi1ELi64ELb0ELb0EEEJNS5_IJSH_SG_SH_EEENS5_IJNSX_ISH_SC_EENSX_ISG_SC_EEEEESJ_SK_SJ_SK_NS1J_6fusion15FusionCallbacksIS1N_NS1S_17LinearCombinationISJ_fSJ_fLNS_15FloatRoundStyleE2EEES1O_S1R_JEEENS4_5SM1004TMEM4LOAD26SM100_TMEM_LOAD_32dp32b64xENS4_13SM90_TMA_LOADENS16_INS17_ILi2ELi4ELi3EEES1A_NSX_INS5_IJS1B_SG_EEENS5_IJSG_SC_EEEEEEENS4_39AutoVectorizingCopyWithAssumedAlignmentILi128EEENS4_14SM90_TMA_STOREES27_S29_S29_EEEvvEEEEvNT_6ParamsE:
        .type           _ZN7cutlass13device_kernelINS_4gemm6kernel13GemmUniversalIN4cute5tupleIJiiiiEEENS1_10collective13CollectiveMmaINS1_35MainloopSm100TmaUmmaWarpSpecializedILi10ELi2ELi4ENS5_IJNS4_1CILi2EEESB_NSA_ILi1EEEEEEEENS5_IJNSA_ILi256EEENSA_ILi64EEENSA_ILi128EEEEEENS_12float_e4m3_tENS5_IJlSC_lEEESJ_SK_NS4_8TiledMMAINS4_8MMA_AtomIJNS4_10MMA_TraitsINS4_25SM100_MMA_F8F6F4_2x1SM_SSEJSJ_SJ_fSF_SG_NS4_17integral_constantINS4_4UMMA5MajorELSR_0EEESS_NSP_INSQ_7ScaleInELST_0EEESU_EEEEEENS4_6LayoutINS5_IJSC_SC_SC_EEENS5_IJNSA_ILi0EEESZ_SZ_EEEEENS5_IJNS4_10UnderscoreES12_S12_EEEEENS4_28SM100_TMA_2SM_LOAD_MULTICASTENS4_14ComposedLayoutINS4_7SwizzleILi3ELi4ELi3EEENS4_18smem_ptr_flag_bitsILi8EEENSX_INS5_IJNSA_ILi8EEESH_EEENS5_IJSH_SC_EEEEEEEvNS4_8identityENS4_18SM100_TMA_2SM_LOADES1F_vS1G_EENS_8epilogue10collective18CollectiveEpilogueINS1J_23Sm100TmaWarpSpecializedILi1ELi1ELi64ELb0ELb0EEEJNS5_IJSH_SG_SH_EEENS5_IJNSX_ISH_SC_EENSX_ISG_SC_EEEEESJ_SK_SJ_SK_NS1J_6fusion15FusionCallbacksIS1N_NS1S_17LinearCombinationISJ_fSJ_fLNS_15FloatRoundStyleE2EEES1O_S1R_JEEENS4_5SM1004TMEM4LOAD26SM100_TMEM_LOAD_32dp32b64xENS4_13SM90_TMA_LOADENS16_INS17_ILi2ELi4ELi3EEES1A_NSX_INS5_IJS1B_SG_EEENS5_IJSG_SC_EEEEEEENS4_39AutoVectorizingCopyWithAssumedAlignmentILi128EEENS4_14SM90_TMA_STOREES27_S29_S29_EEEvvEEEEvNT_6ParamsE,@function
        .size           _ZN7cutlass13device_kernelINS_4gemm6kernel13GemmUniversalIN4cute5tupleIJiiiiEEENS1_10collective13CollectiveMmaINS1_35MainloopSm100TmaUmmaWarpSpecializedILi10ELi2ELi4ENS5_IJNS4_1CILi2EEESB_NSA_ILi1EEEEEEEENS5_IJNSA_ILi256EEENSA_ILi64EEENSA_ILi128EEEEEENS_12float_e4m3_tENS5_IJlSC_lEEESJ_SK_NS4_8TiledMMAINS4_8MMA_AtomIJNS4_10MMA_TraitsINS4_25SM100_MMA_F8F6F4_2x1SM_SSEJSJ_SJ_fSF_SG_NS4_17integral_constantINS4_4UMMA5MajorELSR_0EEESS_NSP_INSQ_7ScaleInELST_0EEESU_EEEEEENS4_6LayoutINS5_IJSC_SC_SC_EEENS5_IJNSA_ILi0EEESZ_SZ_EEEEENS5_IJNS4_10UnderscoreES12_S12_EEEEENS4_28SM100_TMA_2SM_LOAD_MULTICASTENS4_14ComposedLayoutINS4_7SwizzleILi3ELi4ELi3EEENS4_18smem_ptr_flag_bitsILi8EEENSX_INS5_IJNSA_ILi8EEESH_EEENS5_IJSH_SC_EEEEEEEvNS4_8identityENS4_18SM100_TMA_2SM_LOADES1F_vS1G_EENS_8epilogue10collective18CollectiveEpilogueINS1J_23Sm100TmaWarpSpecializedILi1ELi1ELi64ELb0ELb0EEEJNS5_IJSH_SG_SH_EEENS5_IJNSX_ISH_SC_EENSX_ISG_SC_EEEEESJ_SK_SJ_SK_NS1J_6fusion15FusionCallbacksIS1N_NS1S_17LinearCombinationISJ_fSJ_fLNS_15FloatRoundStyleE2EEES1O_S1R_JEEENS4_5SM1004TMEM4LOAD26SM100_TMEM_LOAD_32dp32b64xENS4_13SM90_TMA_LOADENS16_INS17_ILi2ELi4ELi3EEES1A_NSX_INS5_IJS1B_SG_EEENS5_IJSG_SC_EEEEEEENS4_39AutoVectorizingCopyWithAssumedAlignmentILi128EEENS4_14SM90_TMA_STOREES27_S29_S29_EEEvvEEEEvNT_6ParamsE,(.L_x_168 - _ZN7cutlass13device_kernelINS_4gemm6kernel13GemmUniversalIN4cute5tupleIJiiiiEEENS1_10collective13CollectiveMmaINS1_35MainloopSm100TmaUmmaWarpSpecializedILi10ELi2ELi4ENS5_IJNS4_1CILi2EEESB_NSA_ILi1EEEEEEEENS5_IJNSA_ILi256EEENSA_ILi64EEENSA_ILi128EEEEEENS_12float_e4m3_tENS5_IJlSC_lEEESJ_SK_NS4_8TiledMMAINS4_8MMA_AtomIJNS4_10MMA_TraitsINS4_25SM100_MMA_F8F6F4_2x1SM_SSEJSJ_SJ_fSF_SG_NS4_17integral_constantINS4_4UMMA5MajorELSR_0EEESS_NSP_INSQ_7ScaleInELST_0EEESU_EEEEEENS4_6LayoutINS5_IJSC_SC_SC_EEENS5_IJNSA_ILi0EEESZ_SZ_EEEEENS5_IJNS4_10UnderscoreES12_S12_EEEEENS4_28SM100_TMA_2SM_LOAD_MULTICASTENS4_14ComposedLayoutINS4_7SwizzleILi3ELi4ELi3EEENS4_18smem_ptr_flag_bitsILi8EEENSX_INS5_IJNSA_ILi8EEESH_EEENS5_IJSH_SC_EEEEEEEvNS4_8identityENS4_18SM100_TMA_2SM_LOADES1F_vS1G_EENS_8epilogue10collective18CollectiveEpilogueINS1J_23Sm100TmaWarpSpecializedILi1ELi1ELi64ELb0ELb0EEEJNS5_IJSH_SG_SH_EEENS5_IJNSX_ISH_SC_EENSX_ISG_SC_EEEEESJ_SK_SJ_SK_NS1J_6fusion15FusionCallbacksIS1N_NS1S_17LinearCombinationISJ_fSJ_fLNS_15FloatRoundStyleE2EEES1O_S1R_JEEENS4_5SM1004TMEM4LOAD26SM100_TMEM_LOAD_32dp32b64xENS4_13SM90_TMA_LOADENS16_INS17_ILi2ELi4ELi3EEES1A_NSX_INS5_IJS1B_SG_EEENS5_IJSG_SC_EEEEEEENS4_39AutoVectorizingCopyWithAssumedAlignmentILi128EEENS4_14SM90_TMA_STOREES27_S29_S29_EEEvvEEEEvNT_6ParamsE)
        .other          _ZN7cutlass13device_kernelINS_4gemm6kernel13GemmUniversalIN4cute5tupleIJiiiiEEENS1_10collective13CollectiveMmaINS1_35MainloopSm100TmaUmmaWarpSpecializedILi10ELi2ELi4ENS5_IJNS4_1CILi2EEESB_NSA_ILi1EEEEEEEENS5_IJNSA_ILi256EEENSA_ILi64EEENSA_ILi128EEEEEENS_12float_e4m3_tENS5_IJlSC_lEEESJ_SK_NS4_8TiledMMAINS4_8MMA_AtomIJNS4_10MMA_TraitsINS4_25SM100_MMA_F8F6F4_2x1SM_SSEJSJ_SJ_fSF_SG_NS4_17integral_constantINS4_4UMMA5MajorELSR_0EEESS_NSP_INSQ_7ScaleInELST_0EEESU_EEEEEENS4_6LayoutINS5_IJSC_SC_SC_EEENS5_IJNSA_ILi0EEESZ_SZ_EEEEENS5_IJNS4_10UnderscoreES12_S12_EEEEENS4_28SM100_TMA_2SM_LOAD_MULTICASTENS4_14ComposedLayoutINS4_7SwizzleILi3ELi4ELi3EEENS4_18smem_ptr_flag_bitsILi8EEENSX_INS5_IJNSA_ILi8EEESH_EEENS5_IJSH_SC_EEEEEEEvNS4_8identityENS4_18SM100_TMA_2SM_LOADES1F_vS1G_EENS_8epilogue10collective18CollectiveEpilogueINS1J_23Sm100TmaWarpSpecializedILi1ELi1ELi64ELb0ELb0EEEJNS5_IJSH_SG_SH_EEENS5_IJNSX_ISH_SC_EENSX_ISG_SC_EEEEESJ_SK_SJ_SK_NS1J_6fusion15FusionCallbacksIS1N_NS1S_17LinearCombinationISJ_fSJ_fLNS_15FloatRoundStyleE2EEES1O_S1R_JEEENS4_5SM1004TMEM4LOAD26SM100_TMEM_LOAD_32dp32b64xENS4_13SM90_TMA_LOADENS16_INS17_ILi2ELi4ELi3EEES1A_NSX_INS5_IJS1B_SG_EEENS5_IJSG_SC_EEEEEEENS4_39AutoVectorizingCopyWithAssumedAlignmentILi128EEENS4_14SM90_TMA_STOREES27_S29_S29_EEEvvEEEEvNT_6ParamsE,@"STO_CUDA_ENTRY STV_DEFAULT"
_ZN7cutlass13device_kernelINS_4gemm6kernel13GemmUniversalIN4cute5tupleIJiiiiEEENS1_10collective13CollectiveMmaINS1_35MainloopSm100TmaUmmaWarpSpecializedILi10ELi2ELi4ENS5_IJNS4_1CILi2EEESB_NSA_ILi1EEEEEEEENS5_IJNSA_ILi256EEENSA_ILi64EEENSA_ILi128EEEEEENS_12float_e4m3_tENS5_IJlSC_lEEESJ_SK_NS4_8TiledMMAINS4_8MMA_AtomIJNS4_10MMA_TraitsINS4_25SM100_MMA_F8F6F4_2x1SM_SSEJSJ_SJ_fSF_SG_NS4_17integral_constantINS4_4UMMA5MajorELSR_0EEESS_NSP_INSQ_7ScaleInELST_0EEESU_EEEEEENS4_6LayoutINS5_IJSC_SC_SC_EEENS5_IJNSA_ILi0EEESZ_SZ_EEEEENS5_IJNS4_10UnderscoreES12_S12_EEEEENS4_28SM100_TMA_2SM_LOAD_MULTICASTENS4_14ComposedLayoutINS4_7SwizzleILi3ELi4ELi3EEENS4_18smem_ptr_flag_bitsILi8EEENSX_INS5_IJNSA_ILi8EEESH_EEENS5_IJSH_SC_EEEEEEEvNS4_8identityENS4_18SM100_TMA_2SM_LOADES1F_vS1G_EENS_8epilogue10collective18CollectiveEpilogueINS1J_23Sm100TmaWarpSpecializedILi1ELi1ELi64ELb0ELb0EEEJNS5_IJSH_SG_SH_EEENS5_IJNSX_ISH_SC_EENSX_ISG_SC_EEEEESJ_SK_SJ_SK_NS1J_6fusion15FusionCallbacksIS1N_NS1S_17LinearCombinationISJ_fSJ_fLNS_15FloatRoundStyleE2EEES1O_S1R_JEEENS4_5SM1004TMEM4LOAD26SM100_TMEM_LOAD_32dp32b64xENS4_13SM90_TMA_LOADENS16_INS17_ILi2ELi4ELi3EEES1A_NSX_INS5_IJS1B_SG_EEENS5_IJSG_SC_EEEEEEENS4_39AutoVectorizingCopyWithAssumedAlignmentILi128EEENS4_14SM90_TMA_STOREES27_S29_S29_EEEvvEEEEvNT_6ParamsE:
[----:B------:R-:W1:Y:S01]  /*0000*/  LDC R1, c[0x0][0x37c] ;  /* 0x0000df00ff017b82 */ /* 0x000e620000000800 */
[----:B------:R-:W2:Y:S01]  /*0010*/  S2R R131, SR_TID.X ;  /* 0x0000000000837919 */ /* 0x000ea20000002100 */
[----:B------:R-:W3:Y:S06]  /*0020*/  LDCU.64 UR8, c[0x0][0x890] ;  /* 0x00011200ff0877ac */ /* 0x000eec0008000a00 */
[----:B------:R-:W4:Y:S01]  /*0030*/  S2UR UR4, SR_CgaCtaId ;  /* 0x00000000000479c3 */ /* 0x000f220000008800 */
[----:B------:R-:W-:Y:S02]  /*0040*/  PRMT R141, RZ, 0x7610, R141 ;  /* 0x00007610ff8d7816 */ /* 0x000fe4000000008d */
[----:B------:R-:W-:Y:S01]  /*0050*/  ELECT P1, URZ, PT ;  /* 0x0000000000ff782f */ /* 0x000fe20003820000 */
[----:B---3--:R-:W-:-:S04]  /*0060*/  UISETP.NE.U32.AND UP0, UPT, UR8, URZ, UPT ;  /* 0x000000ff0800728c */ /* 0x008fc8000bf05070 */
[----:B------:R-:W-:Y:S02]  /*0070*/  UISETP.NE.AND.EX UP0, UPT, UR9, URZ, UPT, UP0 ;  /* 0x000000ff0900728c */ /* 0x000fe4000bf05300 */
[----:B----4-:R-:W-:Y:S02]  /*0080*/  ULOP3.LUT UR48, UR4, 0x1, URZ, 0xc0, !UPT ;  /* 0x0000000104307892 */ /* 0x010fe4000f8ec0ff */
[----:B------:R-:W-:Y:S01]  /*0090*/  ULOP3.LUT UR47, UR4, 0x1, URZ, 0x3c, !UPT ;  /* 0x00000001042f7892 */ /* 0x000fe2000f8e3cff */
[----:B--2---:R-:W-:-:S05]  /*00a0*/  SHF.R.U32.HI R142, RZ, 0x5, R131 ;  /* 0x00000005ff8e7819 */ /* 0x004fca0000011683 */
[----:B------:R-:W2:Y:S02]  /*00b0*/  SHFL.IDX PT, R0, R142, RZ, 0x1f ;  /* 0x00001fff8e007589 */ /* 0x000ea400000e0000 */
[----:B--2---:R-:W-:Y:S01]  /*00c0*/  R2UR UR13, R0 ;  /* 0x00000000000d72ca */ /* 0x004fe200000e0000 */
[----:B-1----:R-:W-:-:S14]  /*00d0*/  BRA.U UP0, `(.L_x_0) ;  /* 0x0000000100307547 */ /* 0x002fdc000b800000 */
[----:B------:R-:W1:Y:S02]  /*00e0*/  LDCU.64 UR4, c[0x0][0x888] ;  /* 0x00011100ff0477ac */ /* 0x000e640008000a00 */
[----:B-1----:R-:W-:-:S04]  /*00f0*/  UISETP.NE.U32.AND UP0, UPT, UR4, URZ, UPT ;  /* 0x000000ff0400728c */ /* 0x002fc8000bf05070 */
[----:B------:R-:W-:-:S09]  /*0100*/  UISETP.NE.AND.EX UP0, UPT, UR5, URZ, UPT, UP0 ;  /* 0x000000ff0500728c */ /* 0x000fd2000bf05300 */
[----:B------:R-:W-:Y:S05]  /*0110*/  BRA.U !UP0, `(.L_x_1) ;  /* 0x0000000108147547 */ /* 0x000fea000b800000 */
[----:B------:R-:W1:Y:S01]  /*0120*/  LDC.64 R2, c[0x0][0x888] ;  /* 0x00022200ff027b82 */ /* 0x000e620000000a00 */
[----:B------:R-:W1:Y:S02]  /*0130*/  LDCU.64 UR4, c[0x0][0x358] ;  /* 0x00006b00ff0477ac */ /* 0x000e640008000a00 */
[----:B-1----:R1:W5:Y:S01]  /*0140*/  LDG.E R71, desc[UR4][R2.64] ;  /* 0x0000000402477981 */ /* 0x002362000c1e1900 */
[----:B------:R-:W-:Y:S01]  /*0150*/  HFMA2 R141, -RZ, RZ, 0, 5.9604644775390625e-08 ;  /* 0x00000001ff8d7431 */ /* 0x000fe200000001ff */
[----:B------:R-:W-:Y:S05]  /*0160*/  BRA `(.L_x_0) ;  /* 0x00000000000c7947 */ /* 0x000fea0003800000 */
.L_x_1:
[----:B------:R-:W1:Y:S01]  /*0170*/  LDCU UR4, c[0x0][0x880] ;  /* 0x00011000ff0477ac */ /* 0x000e620008000800 */
[----:B------:R-:W-:Y:S01]  /*0180*/  HFMA2 R141, -RZ, RZ, 0, 5.9604644775390625e-08 ;  /* 0x00000001ff8d7431 */ /* 0x000fe200000001ff */
[----:B-1----:R-:W-:-:S07]  /*0190*/  MOV R71, UR4 ;  /* 0x0000000400477c02 */ /* 0x002fce0008000f00 */
.L_x_0:
[----:B------:R-:W2:Y:S02]  /*01a0*/  LDCU.64 UR4, c[0x0][0x8b0] ;  /* 0x00011600ff0477ac */ /* 0x000ea40008000a00 */
[----:B--2---:R-:W-:-:S04]  /*01b0*/  UISETP.NE.U32.AND UP0, UPT, UR4, URZ, UPT ;  /* 0x000000ff0400728c */ /* 0x004fc8000bf05070 */
[----:B------:R-:W-:-:S09]  /*01c0*/  UISETP.NE.AND.EX UP0, UPT, UR5, URZ, UPT, UP0 ;  /* 0x000000ff0500728c */ /* 0x000fd2000bf05300 */
[----:B------:R-:W-:Y:S05]  /*01d0*/  BRA.U UP0, `(.L_x_2) ;  /* 0x0000000100287547 */ /* 0x000fea000b800000 */
[----:B------:R-:W2:Y:S02]  /*01e0*/  LDCU.64 UR4, c[0x0][0x8a8] ;  /* 0x00011500ff0477ac */ /* 0x000ea40008000a00 */
[----:B--2---:R-:W-:-:S04]  /*01f0*/  UISETP.NE.U32.AND UP0, UPT, UR4, URZ, UPT ;  /* 0x000000ff0400728c */ /* 0x004fc8000bf05070 */
[----:B------:R-:W-:-:S09]  /*0200*/  UISETP.NE.AND.EX UP0, UPT, UR5, URZ, UPT, UP0 ;  /* 0x000000ff0500728c */ /* 0x000fd2000bf05300 */
[----:B------:R-:W-:Y:S05]  /*0210*/  BRA.U !UP0, `(.L_x_3) ;  /* 0x0000000108107547 */ /* 0x000fea000b800000 */
[----:B-1----:R-:W1:Y:S01]  /*0220*/  LDC.64 R2, c[0x0][0x8a8] ;  /* 0x00022a00ff027b82 */ /* 0x002e620000000a00 */
[----:B------:R-:W1:Y:S02]  /*0230*/  LDCU.64 UR4, c[0x0][0x358] ;  /* 0x00006b00ff0477ac */ /* 0x000e640008000a00 */
[----:B-1----:R2:W5:Y:S01]  /*0240*/  LDG.E R70, desc[UR4][R2.64] ;  /* 0x0000000402467981 */ /* 0x002562000c1e1900 */
[----:B------:R-:W-:Y:S05]  /*0250*/  BRA `(.L_x_2) ;  /* 0x0000000000087947 */ /* 0x000fea0003800000 */
.L_x_3:
[----:B------:R-:W2:Y:S02]  /*0260*/  LDCU UR4, c[0x0][0x8a0] ;  /* 0x00011400ff0477ac */ /* 0x000ea40008000800 */
[----:B--2---:R-:W-:Y:S02]  /*0270*/  MOV R70, UR4 ;  /* 0x0000000400467c02 */ /* 0x004fe40008000f00 */
.L_x_2:
[----:B------:R-:W-:Y:S01]  /*0280*/  IMAD.U32 R0, RZ, RZ, UR13 ;  /* 0x0000000dff007e24 */ /* 0x000fe2000f8e00ff */
[----:B------:R-:W-:Y:S04]  /*0290*/  BSSY.RECONVERGENT B0, `(.L_x_4) ;  /* 0x000000c000007945 */ /* 0x000fe80003800200 */
[C---:B------:R-:W-:Y:S02]  /*02a0*/  ISETP.NE.OR P2, PT, R0.reuse, 0x1, !P1 ;  /* 0x000000010000780c */ /* 0x040fe40004f45670 */
[----:B------:R-:W-:-:S11]  /*02b0*/  ISETP.NE.OR P0, PT, R0, 0x3, !P1 ;  /* 0x000000030000780c */ /* 0x000fd60004f05670 */
[----:B------:R-:W-:Y:S05]  /*02c0*/  @P2 BRA `(.L_x_5) ;  /* 0x0000000000202947 */ /* 0x000fea0003800000 */
[----:B------:R-:W3:Y:S02]  /*02d0*/  LDCU.64 UR4, c[0x0][0x348] ;  /* 0x00006900ff0477ac */ /* 0x000ee40008000a00 */
[----:B---3--:R-:W-:Y:S02]  /*02e0*/  UIADD3 UR6, UP1, UPT, UR4, 0x80, URZ ;  /* 0x0000008004067890 */ /* 0x008fe4000ff3e0ff */
[----:B------:R-:W-:Y:S02]  /*02f0*/  UIADD3 UR4, UP0, UPT, UR4, 0x180, URZ ;  /* 0x0000018004047890 */ /* 0x000fe4000ff1e0ff */
[----:B------:R-:W-:Y:S02]  /*0300*/  UIADD3.X UR7, UPT, UPT, URZ, UR5, URZ, UP1, !UPT ;  /* 0x00000005ff077290 */ /* 0x000fe40008ffe4ff */
[----:B------:R-:W-:-:S07]  /*0310*/  UIADD3.X UR5, UPT, UPT, URZ, UR5, URZ, UP0, !UPT ;  /* 0x00000005ff057290 */ /* 0x000fce00087fe4ff */
[----:B------:R3:W-:Y:S02]  /*0320*/  UTMACCTL.PF [UR6] ;  /* 0x00000000060079b9 */ /* 0x0007e40008040000 */
[----:B------:R3:W-:Y:S02]  /*0330*/  UTMACCTL.PF [UR4] ;  /* 0x00000000040079b9 */ /* 0x0007e40008040000 */
[----:B---3--:R-:W-:Y:S01]  /*0340*/  NOP ;  /* 0x0000000000007918 */ /* 0x008fe20000000000 */
.L_x_5:
[----:B------:R-:W-:Y:S05]  /*0350*/  BSYNC.RECONVERGENT B0 ;  /* 0x0000000000007941 */ /* 0x000fea0003800200 */
.L_x_4:
[----:B------:R-:W-:Y:S04]  /*0360*/  BSSY.RECONVERGENT B0, `(.L_x_6) ;  /* 0x000000a000007945 */ /* 0x000fe80003800200 */
        /* <DEDUP_REMOVED lines=9> */
.L_x_7:
[----:B------:R-:W-:Y:S05]  /*0400*/  BSYNC.RECONVERGENT B0 ;  /* 0x0000000000007941 */ /* 0x000fea0003800200 */
.L_x_6:
[----:B------:R-:W3:Y:S01]  /*0410*/  LDCU.64 UR4, c[0x0][0x888] ;  /* 0x00011100ff0477ac */ /* 0x000ee20008000a00 */
[----:B------:R-:W-:Y:S02]  /*0420*/  UISETP.EQ.U32.AND UP1, UPT, UR8, URZ, UPT ;  /* 0x000000ff0800728c */ /* 0x000fe4000bf22070 */
[----:B------:R-:W-:Y:S02]  /*0430*/  UPLOP3.LUT UP3, UPT, UPT, UPT, UPT, 0x80, 0x8 ;  /* 0x000000000008789c */ /* 0x000fe40003f6f070 */
[----:B---3--:R-:W-:-:S04]  /*0440*/  UISETP.NE.U32.AND UP0, UPT, UR4, URZ, UPT ;  /* 0x000000ff0400728c */ /* 0x008fc8000bf05070 */
[----:B------:R-:W-:-:S04]  /*0450*/  UISETP.NE.AND.EX UP0, UPT, UR5, URZ, UPT, UP0 ;  /* 0x000000ff0500728c */ /* 0x000fc8000bf05300 */
[----:B------:R-:W-:-:S04]  /*0460*/  UISETP.EQ.OR.EX UP2, UPT, UR9, URZ, !UP0, UP1 ;  /* 0x000000ff0900728c */ /* 0x000fc8000c742710 */
[----:B------:R-:W-:-:S05]  /*0470*/  UP2UR UR60, UPR, URZ, 0x4 ;  /* 0x00000004ff3c7883 */ /* 0x000fca0008000000 */
[----:B------:R-:W-:Y:S07]  /*0480*/  BRA.U !UP2, `(.L_x_8) ;  /* 0x000000010a207547 */ /* 0x000fee000b800000 */
[----:B------:R-:W-:Y:S01]  /*0490*/  UISETP.NE.U32.AND UP1, UPT, UR8, URZ, UPT ;  /* 0x000000ff0800728c */ /* 0x000fe2000bf25070 */
[----:B-----5:R-:W-:Y:S01]  /*04a0*/  FSETP.NEU.AND P0, PT, R71, RZ, PT ;  /* 0x000000ff4700720b */ /* 0x020fe20003f0d000 */
[----:B------:R-:W-:Y:S02]  /*04b0*/  USEL UR4, URZ, 0xffffffff, UP0 ;  /* 0xffffffffff047887 */ /* 0x000fe40008000000 */
[----:B------:R-:W-:-:S10]  /*04c0*/  UISETP.NE.AND.EX UP1, UPT, UR9, URZ, UPT, UP1 ;  /* 0x000000ff0900728c */ /* 0x000fd4000bf25310 */
[----:B------:R-:W-:Y:S01]  /*04d0*/  VOTEU.ANY UP0, P0 ;  /* 0x0000000000ff7886 */ /* 0x000fe20000000100 */
[----:B------:R-:W-:-:S04]  /*04e0*/  @!UP1 USEL UR4, URZ, 0xffffffff, UP0 ;  /* 0xffffffffff049887 */ /* 0x000fc80008000000 */
[----:B------:R-:W-:-:S04]  /*04f0*/  ULOP3.LUT UR4, UR4, 0x1, URZ, 0xc0, !UPT ;  /* 0x0000000104047892 */ /* 0x000fc8000f8ec0ff */
[----:B------:R-:W-:-:S11]  /*0500*/  UISETP.NE.U32.AND UP3, UPT, UR4, 0x1, UPT ;  /* 0x000000010400788c */ /* 0x000fd6000bf65070 */
.L_x_8:
[----:B------:R-:W3:Y:S01]  /*0510*/  SHFL.IDX PT, R0, R142, RZ, 0x1f ;  /* 0x00001fff8e007589 */ /* 0x000ee200000e0000 */
[----:B------:R-:W-:-:S04]  /*0520*/  UISETP.NE.AND UP0, UPT, UR13, 0x2, UPT ;  /* 0x000000020d00788c */ /* 0x000fc8000bf05270 */
[----:B------:R-:W-:Y:S02]  /*0530*/  UISETP.EQ.AND UP1, UPT, UR48, URZ, !UP0 ;  /* 0x000000ff3000728c */ /* 0x000fe4000c722270 */
[----:B------:R-:W-:-:S04]  /*0540*/  USEL UR34, URZ, 0x1, UP0 ;  /* 0x00000001ff227887 */ /* 0x000fc80008000000 */
[----:B------:R-:W-:Y:S02]  /*0550*/  PLOP3.LUT P3, PT, P1, PT, UP1, 0x80, 0x8 ;  /* 0x000000000008781c */ /* 0x000fe40000f6f018 */
[----:B---3--:R-:W-:-:S13]  /*0560*/  ISETP.NE.AND P0, PT, R0, RZ, PT ;  /* 0x000000ff0000720c */ /* 0x008fda0003f05270 */
[----:B------:R-:W-:Y:S05]  /*0570*/  @P0 BRA `(.L_x_9) ;  /* 0x0000000000940947 */ /* 0x000fea0003800000 */
[----:B------:R-:W-:Y:S01]  /*0580*/  ELECT P0, URZ, PT ;  /* 0x0000000000ff782f */ /* 0x000fe20003800000 */
[----:B------:R-:W-:-:S12]  /*0590*/  BSSY.RECONVERGENT B0, `(.L_x_9) ;  /* 0x0000023000007945 */ /* 0x000fd80003800200 */
[----:B------:R-:W-:Y:S05]  /*05a0*/  @!P0 BRA `(.L_x_10) ;  /* 0x0000000000848947 */ /* 0x000fea0003800000 */
[----:B------:R-:W3:Y:S01]  /*05b0*/  S2UR UR5, SR_CgaCtaId ;  /* 0x00000000000579c3 */ /* 0x000ee20000008800 */
[----:B------:R-:W-:Y:S01]  /*05c0*/  UMOV UR4, 0x400 ;  /* 0x0000040000047882 */ /* 0x000fe20000000000 */
[----:B------:R-:W-:Y:S01]  /*05d0*/  UMOV UR8, 0x1 ;  /* 0x0000000100087882 */ /* 0x000fe20000000000 */
[----:B------:R-:W-:Y:S01]  /*05e0*/  UMOV UR6, 0x2 ;  /* 0x0000000200067882 */ /* 0x000fe20000000000 */
[----:B------:R-:W-:-:S04]  /*05f0*/  UIADD3 UR8, UPT, UPT, -UR8, 0x100000, URZ ;  /* 0x0010000008087890 */ /* 0x000fc8000fffe1ff */
[----:B------:R-:W-:Y:S02]  /*0600*/  USHF.L.U32 UR9, UR8, 0xb, URZ ;  /* 0x0000000b08097899 */ /* 0x000fe400080006ff */
[----:B------:R-:W-:Y:S02]  /*0610*/  USHF.L.U32 UR8, UR8, 0x1, URZ ;  /* 0x0000000108087899 */ /* 0x000fe400080006ff */
[----:B------:R-:W-:-:S04]  /*0620*/  UIADD3 UR6, UPT, UPT, -UR6, 0x100000, URZ ;  /* 0x0010000006067890 */ /* 0x000fc8000fffe1ff */
[----:B------:R-:W-:Y:S02]  /*0630*/  USHF.L.U32 UR7, UR6, 0xb, URZ ;  /* 0x0000000b06077899 */ /* 0x000fe400080006ff */
[----:B------:R-:W-:Y:S02]  /*0640*/  USHF.L.U32 UR6, UR6, 0x1, URZ ;  /* 0x0000000106067899 */ /* 0x000fe400080006ff */
[----:B---3--:R-:W-:Y:S01]  /*0650*/  ULEA UR4, UR5, UR4, 0x18 ;  /* 0x0000000405047291 */ /* 0x008fe2000f8ec0ff */
[----:B------:R-:W3:Y:S11]  /*0660*/  FENCE.VIEW.ASYNC.S ;  /* 0x00000000000073c6 */ /* 0x000ef60000000000 */
[----:B---3--:R3:W4:Y:S01]  /*0670*/  SYNCS.EXCH.64 URZ, [UR4], UR8 ;  /* 0x0000000804ff75b2 */ /* 0x0087220008000100 */
[----:B------:R3:W1:Y:S01]  /*0680*/  SYNCS.EXCH.64 URZ, [UR4+0x50], UR6 ;  /* 0x0000500604ff75b2 */ /* 0x0006620008000100 */
        /* <DEDUP_REMOVED lines=17> */
[----:B------:R3:W1:Y:S02]  /*07a0*/  SYNCS.EXCH.64 URZ, [UR4+0x98], UR6 ;  /* 0x0000980604ff75b2 */ /* 0x0006640008000100 */
[----:B---3--:R-:W-:Y:S01]  /*07b0*/  NOP ;  /* 0x0000000000007918 */ /* 0x008fe20000000000 */
.L_x_10:
[----:B------:R-:W-:Y:S05]  /*07c0*/  BSYNC.RECONVERGENT B0 ;  /* 0x0000000000007941 */ /* 0x000fea0003800200 */
.L_x_9:
[----:B------:R-:W3:Y:S01]  /*07d0*/  SHFL.IDX PT, R0, R142, RZ, 0x1f ;  /* 0x00001fff8e007589 */ /* 0x000ee200000e0000 */
[----:B------:R-:W-:Y:S01]  /*07e0*/  NOP ;  /* 0x0000000000007918 */ /* 0x000fe20000000000 */
[----:B---3--:R-:W-:-:S13]  /*07f0*/  ISETP.NE.AND P0, PT, R0, 0x1, PT ;  /* 0x000000010000780c */ /* 0x008fda0003f05270 */
[----:B------:R-:W-:Y:S05]  /*0800*/  @P0 BRA `(.L_x_11) ;  /* 0x0000000000400947 */ /* 0x000fea0003800000 */
        /* <DEDUP_REMOVED lines=9> */
[----:B------:R-:W-:Y:S01]  /*08a0*/  USHF.L.U32 UR6, UR6, 0x1, URZ ;  /* 0x0000000106067899 */ /* 0x000fe200080006ff */
[----:B------:R-:W-:Y:S01]  /*08b0*/  ELECT P0, URZ, PT ;  /* 0x0000000000ff782f */ /* 0x000fe20003800000 */
[----:B---3--:R-:W-:Y:S01]  /*08c0*/  ULEA UR4, UR5, UR4, 0x18 ;  /* 0x0000000405047291 */ /* 0x008fe2000f8ec0ff */
[----:B------:R-:W3:Y:S11]  /*08d0*/  FENCE.VIEW.ASYNC.S ;  /* 0x00000000000073c6 */ /* 0x000ef60000000000 */
[----:B---3--:R3:W1:Y:S01]  /*08e0*/  SYNCS.EXCH.64 URZ, [UR4+0xa0], UR8 ;  /* 0x0000a00804ff75b2 */ /* 0x0086620008000100 */
[----:B------:R3:W1:Y:S01]  /*08f0*/  SYNCS.EXCH.64 URZ, [UR4+0xa8], UR6 ;  /* 0x0000a80604ff75b2 */ /* 0x0006620008000100 */
[----:B------:R-:W-:Y:S01]  /*0900*/  NOP ;  /* 0x0000000000007918 */ /* 0x000fe20000000000 */
.L_x_11:
[----:B------:R-:W2:Y:S01]  /*0910*/  SHFL.IDX PT, R0, R142, RZ, 0x1f ;  /* 0x00001fff8e007589 */ /* 0x000ea200000e0000 */
[----:B------:R-:W-:Y:S01]  /*0920*/  NOP ;  /* 0x0000000000007918 */ /* 0x000fe20000000000 */
[----:B--2---:R-:W-:-:S13]  /*0930*/  ISETP.NE.AND P0, PT, R0, 0x3, PT ;  /* 0x000000030000780c */ /* 0x004fda0003f05270 */
[----:B------:R-:W-:Y:S05]  /*0940*/  @P0 BRA `(.L_x_12) ;  /* 0x0000000000300947 */ /* 0x000fea0003800000 */
[----:B------:R-:W2:Y:S01]  /*0950*/  S2UR UR5, SR_CgaCtaId ;  /* 0x00000000000579c3 */ /* 0x000ea20000008800 */
[----:B---3--:R-:W-:Y:S01]  /*0960*/  UMOV UR6, 0x400 ;  /* 0x0000040000067882 */ /* 0x008fe20000000000 */
[----:B------:R-:W-:Y:S01]  /*0970*/  UMOV UR4, 0x20 ;  /* 0x0000002000047882 */ /* 0x000fe20000000000 */
[----:B------:R-:W-:Y:S01]  /*0980*/  ELECT P0, URZ, PT ;  /* 0x0000000000ff782f */ /* 0x000fe20003800000 */
[----:B--2---:R-:W-:Y:S02]  /*0990*/  ULEA UR6, UR5, UR6, 0x18 ;  /* 0x0000000605067291 */ /* 0x004fe4000f8ec0ff */
[----:B------:R-:W-:-:S04]  /*09a0*/  UIADD3 UR4, UPT, UPT, -UR4, 0x100000, URZ ;  /* 0x0010000004047890 */ /* 0x000fc8000fffe1ff */
[----:B------:R-:W-:Y:S02]  /*09b0*/  USHF.L.U32 UR5, UR4, 0xb, URZ ;  /* 0x0000000b04057899 */ /* 0x000fe400080006ff */
[----:B------:R-:W-:Y:S01]  /*09c0*/  USHF.L.U32 UR4, UR4, 0x1, URZ ;  /* 0x0000000104047899 */ /* 0x000fe200080006ff */
[----:B------:R-:W2:Y:S11]  /*09d0*/  FENCE.VIEW.ASYNC.S ;  /* 0x00000000000073c6 */ /* 0x000eb60000000000 */
[----:B--2---:R2:W3:Y:S01]  /*09e0*/  SYNCS.EXCH.64 URZ, [UR6+0xb0], UR4 ;  /* 0x0000b00406ff75b2 */ /* 0x0044e20008000100 */
[----:B------:R2:W1:Y:S01]  /*09f0*/  SYNCS.EXCH.64 URZ, [UR6+0xb8], UR4 ;  /* 0x0000b80406ff75b2 */ /* 0x0004620008000100 */
[----:B------:R-:W-:Y:S01]  /*0a00*/  NOP ;  /* 0x0000000000007918 */ /* 0x000fe20000000000 */
.L_x_12:
[----:B------:R-:W4:Y:S01]  /*0a10*/  SHFL.IDX PT, R0, R142, RZ, 0x1f ;  /* 0x00001fff8e007589 */ /* 0x000f2200000e0000 */
[----:B------:R-:W-:Y:S01]  /*0a20*/  NOP ;  /* 0x0000000000007918 */ /* 0x000fe20000000000 */
[----:B----4-:R-:W-:-:S13]  /*0a30*/  ISETP.NE.AND P0, PT, R0, 0x4, PT ;  /* 0x000000040000780c */ /* 0x010fda0003f05270 */
[----:B------:R-:W-:Y:S05]  /*0a40*/  @P0 BRA `(.L_x_13) ;  /* 0x00000000004c0947 */ /* 0x000fea0003800000 */
[----:B--2---:R-:W2:Y:S01]  /*0a50*/  S2UR UR5, SR_CgaCtaId ;  /* 0x00000000000579c3 */ /* 0x004ea20000008800 */
[----:B---3--:R-:W-:Y:S01]  /*0a60*/  UMOV UR4, 0x3a0 ;  /* 0x000003a000047882 */ /* 0x008fe20000000000 */
[----:B------:R-:W-:Y:S01]  /*0a70*/  UMOV UR6, 0x400 ;  /* 0x0000040000067882 */ /* 0x000fe20000000000 */
[----:B------:R-:W-:Y:S01]  /*0a80*/  USEL UR4, UR4, 0x320, UP3 ;  /* 0x0000032004047887 */ /* 0x000fe20009800000 */
[----:B------:R-:W-:Y:S01]  /*0a90*/  UMOV UR8, 0x1 ;  /* 0x0000000100087882 */ /* 0x000fe20000000000 */
[----:B------:R-:W-:Y:S01]  /*0aa0*/  ELECT P0, URZ, PT ;  /* 0x0000000000ff782f */ /* 0x000fe20003800000 */
[----:B------:R-:W-:-:S04]  /*0ab0*/  UIADD3 UR8, UPT, UPT, -UR8, 0x100000, URZ ;  /* 0x0010000008087890 */ /* 0x000fc8000fffe1ff */
[----:B------:R-:W-:Y:S02]  /*0ac0*/  USHF.L.U32 UR9, UR8, 0xb, URZ ;  /* 0x0000000b08097899 */ /* 0x000fe400080006ff */
[----:B------:R-:W-:Y:S02]  /*0ad0*/  USHF.L.U32 UR8, UR8, 0x1, URZ ;  /* 0x0000000108087899 */ /* 0x000fe400080006ff */
[----:B--2---:R-:W-:Y:S02]  /*0ae0*/  ULEA UR6, UR5, UR6, 0x18 ;  /* 0x0000000605067291 */ /* 0x004fe4000f8ec0ff */
[----:B------:R-:W-:-:S04]  /*0af0*/  UIADD3 UR4, UPT, UPT, -UR4, 0x100000, URZ ;  /* 0x0010000004047890 */ /* 0x000fc8000fffe1ff */
[----:B------:R-:W-:Y:S02]  /*0b00*/  USHF.L.U32 UR5, UR4, 0xb, URZ ;  /* 0x0000000b04057899 */ /* 0x000fe400080006ff */
[----:B------:R-:W-:Y:S01]  /*0b10*/  USHF.L.U32 UR4, UR4, 0x1, URZ ;  /* 0x0000000104047899 */ /* 0x000fe200080006ff */
[----:B------:R-:W2:Y:S03]  /*0b20*/  FENCE.VIEW.ASYNC.S ;  /* 0x00000000000073c6 */ /* 0x000ea60000000000 */
[----:B--2---:R4:W2:Y:S08]  /*0b30*/  SYNCS.EXCH.64 URZ, [UR6+0xc0], UR8 ;  /* 0x0000c00806ff75b2 */ /* 0x0048b00008000100 */
[----:B------:R4:W3:Y:S01]  /*0b40*/  SYNCS.EXCH.64 URZ, [UR6+0xd0], UR4 ;  /* 0x0000d00406ff75b2 */ /* 0x0008e20008000100 */
[----:B------:R4:W1:Y:S01]  /*0b50*/  SYNCS.EXCH.64 URZ, [UR6+0xc8], UR8 ;  /* 0x0000c80806ff75b2 */ /* 0x0008620008000100 */
[----:B------:R4:W1:Y:S02]  /*0b60*/  SYNCS.EXCH.64 URZ, [UR6+0xd8], UR4 ;  /* 0x0000d80406ff75b2 */ /* 0x0008640008000100 */
[----:B----4-:R-:W-:Y:S01]  /*0b70*/  NOP ;  /* 0x0000000000007918 */ /* 0x010fe20000000000 */
.L_x_13:
[----:B------:R-:W4:Y:S01]  /*0b80*/  SHFL.IDX PT, R0, R142, RZ, 0x1f ;  /* 0x00001fff8e007589 */ /* 0x000f2200000e0000 */
[----:B------:R-:W-:Y:S01]  /*0b90*/  NOP ;  /* 0x0000000000007918 */ /* 0x000fe20000000000 */
[----:B----4-:R-:W-:-:S13]  /*0ba0*/  ISETP.NE.AND P0, PT, R0, 0x5, PT ;  /* 0x000000050000780c */ /* 0x010fda0003f05270 */
[----:B------:R-:W-:Y:S05]  /*0bb0*/  @P0 BRA `(.L_x_14) ;  /* 0x0000000000580947 */ /* 0x000fea0003800000 */
[----:B--2---:R-:W2:Y:S01]  /*0bc0*/  S2UR UR5, SR_CgaCtaId ;  /* 0x00000000000579c3 */ /* 0x004ea20000008800 */
[----:B---3--:R-:W-:Y:S01]  /*0bd0*/  UMOV UR4, 0x400 ;  /* 0x0000040000047882 */ /* 0x008fe20000000000 */
        /* <DEDUP_REMOVED lines=9> */
[----:B--2---:R-:W-:Y:S01]  /*0c70*/  ULEA UR4, UR5, UR4, 0x18 ;  /* 0x0000000405047291 */ /* 0x004fe2000f8ec0ff */
[----:B------:R-:W2:Y:S11]  /*0c80*/  FENCE.VIEW.ASYNC.S ;  /* 0x00000000000073c6 */ /* 0x000eb60000000000 */
[----:B--2---:R4:W2:Y:S01]  /*0c90*/  SYNCS.EXCH.64 URZ, [UR4+0xe0], UR6 ;  /* 0x0000e00604ff75b2 */ /* 0x0048a20008000100 */
[----:B------:R4:W3:Y:S01]  /*0ca0*/  SYNCS.EXCH.64 URZ, [UR4+0x100], UR8 ;  /* 0x0001000804ff75b2 */ /* 0x0008e20008000100 */
[----:B------:R4:W1:Y:S01]  /*0cb0*/  SYNCS.EXCH.64 URZ, [UR4+0xe8], UR6 ;  /* 0x0000e80604ff75b2 */ /* 0x0008620008000100 */
[----:B------:R4:W1:Y:S01]  /*0cc0*/  SYNCS.EXCH.64 URZ, [UR4+0x108], UR8 ;  /* 0x0001080804ff75b2 */ /* 0x0008620008000100 */
[----:B------:R4:W1:Y:S01]  /*0cd0*/  SYNCS.EXCH.64 URZ, [UR4+0xf0], UR6 ;  /* 0x0000f00604ff75b2 */ /* 0x0008620008000100 */
[----:B------:R4:W1:Y:S01]  /*0ce0*/  SYNCS.EXCH.64 URZ, [UR4+0x110], UR8 ;  /* 0x0001100804ff75b2 */ /* 0x0008620008000100 */
[----:B------:R4:W1:Y:S01]  /*0cf0*/  SYNCS.EXCH.64 URZ, [UR4+0xf8], UR6 ;  /* 0x0000f80604ff75b2 */ /* 0x0008620008000100 */
[----:B------:R4:W1:Y:S02]  /*0d00*/  SYNCS.EXCH.64 URZ, [UR4+0x118], UR8 ;  /* 0x0001180804ff75b2 */ /* 0x0008640008000100 */
[----:B----4-:R-:W-:Y:S01]  /*0d10*/  NOP ;  /* 0x0000000000007918 */ /* 0x010fe20000000000 */
.L_x_14:
[----:B------:R-:W4:Y:S01]  /*0d20*/  SHFL.IDX PT, R0, R142, RZ, 0x1f ;  /* 0x00001fff8e007589 */ /* 0x000f2200000e0000 */
[----:B------:R-:W-:Y:S01]  /*0d30*/  ISETP.NE.OR P1, PT, RZ, UR13, !P1 ;  /* 0x0000000dff007c0c */ /* 0x000fe2000cf25670 */
[----:B------:R-:W-:Y:S01]  /*0d40*/  NOP ;  /* 0x0000000000007918 */ /* 0x000fe20000000000 */
[----:B----4-:R-:W-:-:S13]  /*0d50*/  ISETP.NE.AND P0, PT, R0, 0x3, PT ;  /* 0x000000030000780c */ /* 0x010fda0003f05270 */
[----:B------:R-:W-:Y:S05]  /*0d60*/  @P0 BRA `(.L_x_15) ;  /* 0x0000000000380947 */ /* 0x000fea0003800000 */
[----:B--2---:R-:W2:Y:S01]  /*0d70*/  S2UR UR5, SR_CgaCtaId ;  /* 0x00000000000579c3 */ /* 0x004ea20000008800 */
[----:B---3--:R-:W-:Y:S01]  /*0d80*/  UMOV UR4, 0x400 ;  /* 0x0000040000047882 */ /* 0x008fe20000000000 */
[----:B------:R-:W-:Y:S01]  /*0d90*/  UMOV UR6, 0x20 ;  /* 0x0000002000067882 */ /* 0x000fe20000000000 */
[----:B------:R-:W-:Y:S01]  /*0da0*/  ELECT P0, URZ, PT ;  /* 0x0000000000ff782f */ /* 0x000fe20003800000 */
[----:B------:R-:W-:-:S04]  /*0db0*/  UIADD3 UR6, UPT, UPT, -UR6, 0x100000, URZ ;  /* 0x0010000006067890 */ /* 0x000fc8000fffe1ff */
[----:B------:R-:W-:Y:S02]  /*0dc0*/  USHF.L.U32 UR7, UR6, 0xb, URZ ;  /* 0x0000000b06077899 */ /* 0x000fe400080006ff */
[----:B------:R-:W-:Y:S02]  /*0dd0*/  USHF.L.U32 UR6, UR6, 0x1, URZ ;  /* 0x0000000106067899 */ /* 0x000fe400080006ff */
[----:B--2---:R-:W-:Y:S01]  /*0de0*/  ULEA UR4, UR5, UR4, 0x18 ;  /* 0x0000000405047291 */ /* 0x004fe2000f8ec0ff */
[----:B------:R-:W2:Y:S11]  /*0df0*/  FENCE.VIEW.ASYNC.S ;  /* 0x00000000000073c6 */ /* 0x000eb60000000000 */
[----:B--2---:R4:W2:Y:S01]  /*0e00*/  SYNCS.EXCH.64 URZ, [UR4+0x120], UR6 ;  /* 0x0001200604ff75b2 */ /* 0x0048a20008000100 */
[----:B------:R4:W3:Y:S01]  /*0e10*/  SYNCS.EXCH.64 URZ, [UR4+0x130], UR6 ;  /* 0x0001300604ff75b2 */ /* 0x0008e20008000100 */
[----:B------:R4:W1:Y:S01]  /*0e20*/  SYNCS.EXCH.64 URZ, [UR4+0x128], UR6 ;  /* 0x0001280604ff75b2 */ /* 0x0008620008000100 */
[----:B------:R4:W1:Y:S02]  /*0e30*/  SYNCS.EXCH.64 URZ, [UR4+0x138], UR6 ;  /* 0x0001380604ff75b2 */ /* 0x0008640008000100 */
[----:B----4-:R-:W-:Y:S01]  /*0e40*/  NOP ;  /* 0x0000000000007918 */ /* 0x010fe20000000000 */
.L_x_15:
[----:B---3--:R-:W3:Y:S01]  /*0e50*/  S2UR UR7, SR_CgaCtaId ;  /* 0x00000000000779c3 */ /* 0x008ee20000008800 */
[----:B------:R-:W-:Y:S01]  /*0e60*/  VOTEU.ALL UP0, P1 ;  /* 0x0000000000ff7886 */ /* 0x000fe20000800000 */
[----:B--2---:R-:W-:Y:S01]  /*0e70*/  UMOV UR4, 0x20 ;  /* 0x0000002000047882 */ /* 0x004fe20000000000 */
[----:B------:R-:W-:Y:S01]  /*0e80*/  NOP ;  /* 0x0000000000007918 */ /* 0x000fe20000000000 */
[----:B------:R-:W-:Y:S01]  /*0e90*/  LOP3.LUT R0, R131, 0x1f, RZ, 0xc0, !PT ;  /* 0x0000001f83007812 */ /* 0x000fe200078ec0ff */
[----:B------:R-:W-:Y:S01]  /*0ea0*/  UISETP.NE.AND UP4, UPT, UR13, URZ, UPT ;  /* 0x000000ff0d00728c */ /* 0x000fe2000bf85270 */
[----:B------:R-:W-:Y:S01]  /*0eb0*/  @!UP0 UMOV UR6, 0x400 ;  /* 0x0000040000068882 */ /* 0x000fe20000000000 */
[----:B------:R-:W-:-:S04]  /*0ec0*/  @!UP0 UIADD3 UR4, UPT, UPT, -UR4, 0x100000, URZ ;  /* 0x0010000004048890 */ /* 0x000fc8000fffe1ff */
[----:B------:R-:W-:Y:S02]  /*0ed0*/  @!UP0 USHF.L.U32 UR5, UR4, 0xb, URZ ;  /* 0x0000000b04058899 */ /* 0x000fe400080006ff */
[----:B------:R-:W-:Y:S02]  /*0ee0*/  @!UP0 USHF.L.U32 UR4, UR4, 0x1, URZ ;  /* 0x0000000104048899 */ /* 0x000fe400080006ff */
[----:B---3--:R-:W-:Y:S01]  /*0ef0*/  @!UP0 ULEA UR6, UR7, UR6, 0x18 ;  /* 0x0000000607068291 */ /* 0x008fe2000f8ec0ff */
[----:B------:R-:W2:Y:S01]  /*0f00*/  LDCU UR7, c[0x0][0x36c] ;  /* 0x00006d80ff0777ac */ /* 0x000ea20008000800 */
[----:B------:R-:W-:Y:S01]  /*0f10*/  VOTEU.ALL UP0, P1 ;  /* 0x0000000000ff7886 */ /* 0x000fe20000800000 */
[----:B------:R-:W3:Y:S09]  /*0f20*/  FENCE.VIEW.ASYNC.S ;  /* 0x00000000000073c6 */ /* 0x000ef20000000000 */
[----:B---3--:R3:W4:Y:S01]  /*0f30*/  @!UP0 SYNCS.EXCH.64 URZ, [UR6+0x140], UR4 ;  /* 0x0001400406ff85b2 */ /* 0x0087220008000100 */
[----:B--2---:R-:W-:-:S09]  /*0f40*/  UISETP.EQ.U32.AND UP5, UPT, UR7, 0x1, UPT ;  /* 0x000000010700788c */ /* 0x004fd2000bfa2070 */
[----:B---3--:R-:W-:Y:S05]  /*0f50*/  BRA.U !UP5, `(.L_x_16) ;  /* 0x000000010d087547 */ /* 0x008fea000b800000 */
[----:B-1--4-:R-:W-:Y:S01]  /*0f60*/  UCGABAR_ARV ;  /* 0x00000000000079c7 */ /* 0x012fe20008000000 */
[----:B------:R-:W-:Y:S05]  /*0f70*/  BRA `(.L_x_17) ;  /* 0x0000000000047947 */ /* 0x000fea0003800000 */
.L_x_16:
[----:B-1--4-:R-:W-:Y:S01]  /*0f80*/  NOP ;  /* 0x0000000000007918 */ /* 0x012fe20000000000 */
.L_x_17:
[----:B------:R-:W1:Y:S01]  /*0f90*/  S2UR UR19, SR_CTAID.X ;  /* 0x00000000001379c3 */ /* 0x000e620000002500 */
[----:B------:R-:W-:-:S05]  /*0fa0*/  CS2R.32 R3, SR_CgaSize ;  /* 0x0000000000037805 */ /* 0x000fca0000008a00 */
[----:B------:R-:W-:-:S05]  /*0fb0*/  IMAD R3, R3, -0xa0, RZ ;  /* 0xffffff6003037824 */ /* 0x000fca00078e02ff */
[----:B------:R-:W-:-:S14]  /*0fc0*/  R2UR UR5, R3 ;  /* 0x00000000030572ca */ /* 0x000fdc00000e0000 */
[----:B------:R-:W2:Y:S01]  /*0fd0*/  LDCU UR5, c[0x0][UR5+0x2b0] ;  /* 0x00005600050577ac */ /* 0x000ea20008000800 */
[----:B------:R-:W-:-:S05]  /*0fe0*/  CS2R.32 R3, SR_CgaSize ;  /* 0x0000000000037805 */ /* 0x000fca0000008a00 */
[----:B------:R-:W-:-:S05]  /*0ff0*/  IMAD R3, R3, -0xa0, RZ ;  /* 0xffffff6003037824 */ /* 0x000fca00078e02ff */
[----:B------:R-:W-:-:S14]  /*1000*/  R2UR UR4, R3 ;  /* 0x00000000030472ca */ /* 0x000fdc00000e0000 */
[----:B------:R-:W3:Y:S01]  /*1010*/  LDCU UR4, c[0x0][UR4+0x2b4] ;  /* 0x00005680040477ac */ /* 0x000ee20008000800 */
[----:B------:R-:W4:Y:S01]  /*1020*/  S2UR UR7, SR_CTAID.Y ;  /* 0x00000000000779c3 */ /* 0x000f220000002600 */
[----:B------:R-:W3:Y:S01]  /*1030*/  LDCU UR18, c[0x0][0xb24] ;  /* 0x00016480ff1277ac */ /* 0x000ee20008000800 */
[----:B------:R-:W-:-:S05]  /*1040*/  CS2R.32 R3, SR_CgaSize ;  /* 0x0000000000037805 */ /* 0x000fca0000008a00 */
[----:B------:R-:W-:-:S05]  /*1050*/  IMAD R3, R3, -0xa0, RZ ;  /* 0xffffff6003037824 */ /* 0x000fca00078e02ff */
[----:B------:R-:W-:-:S14]  /*1060*/  R2UR UR58, R3 ;  /* 0x00000000033a72ca */ /* 0x000fdc00000e0000 */
[----:B------:R-:W3:Y:S01]  /*1070*/  LDCU UR58, c[0x0][UR58+0x2a0] ;  /* 0x000054003a3a77ac */ /* 0x000ee20008000800 */
[----:B------:R-:W3:Y:S01]  /*1080*/  S2UR UR8, SR_CgaCtaId ;  /* 0x00000000000879c3 */ /* 0x000ee20000008800 */
[----:B------:R-:W-:-:S05]  /*1090*/  CS2R.32 R3, SR_CgaSize ;  /* 0x0000000000037805 */ /* 0x000fca0000008a00 */
[----:B------:R-:W-:-:S05]  /*10a0*/  IMAD R3, R3, -0xa0, RZ ;  /* 0xffffff6003037824 */ /* 0x000fca00078e02ff */
[----:B------:R-:W-:-:S14]  /*10b0*/  R2UR UR55, R3 ;  /* 0x00000000033772ca */ /* 0x000fdc00000e0000 */
[----:B------:R-:W3:Y:S01]  /*10c0*/  LDCU UR55, c[0x0][UR55+0x2a4] ;  /* 0x00005480373777ac */ /* 0x000ee20008000800 */
[----:B------:R-:W-:Y:S01]  /*10d0*/  UISETP.GT.U32.AND UP0, UPT, UR48, 0xffff, UPT ;  /* 0x0000ffff3000788c */ /* 0x000fe2000bf04070 */
[----:B------:R-:W-:Y:S01]  /*10e0*/  UMOV UR27, 0x5 ;  /* 0x00000005001b7882 */ /* 0x000fe20000000000 */
[----:B-1----:R-:W-:Y:S01]  /*10f0*/  I2FP.F32.U32 R3, UR19 ;  /* 0x0000001300037c45 */ /* 0x002fe20008201000 */
[----:B------:R-:W1:Y:S01]  /*1100*/  S2UR UR36, SR_CTAID.Z ;  /* 0x00000000002479c3 */ /* 0x000e620000002700 */
[----:B------:R-:W1:Y:S03]  /*1110*/  LDCU UR40, c[0x0][0xb24] ;  /* 0x00016480ff2877ac */ /* 0x000e660008000800 */
[----:B--2---:R-:W-:Y:S01]  /*1120*/  FMUL R3, R3, UR5 ;  /* 0x0000000503037c20 */ /* 0x004fe20008400000 */
[----:B------:R-:W-:Y:S01]  /*1130*/  USEL UR5, UR48, 0xffff, !UP0 ;  /* 0x0000ffff30057887 */ /* 0x000fe2000c000000 */
[----:B----4-:R-:W-:Y:S01]  /*1140*/  I2FP.F32.U32 R2, UR7 ;  /* 0x0000000700027c45 */ /* 0x010fe20008201000 */
[----:B------:R-:W2:Y:S03]  /*1150*/  LDCU UR26, c[0x0][0xb30] ;  /* 0x00016600ff1a77ac */ /* 0x000ea60008000800 */
[----:B------:R-:W4:Y:S01]  /*1160*/  F2I.U32.TRUNC.NTZ R3, R3 ;  /* 0x0000000300037305 */ /* 0x000f22000020f000 */
[----:B---3--:R-:W-:Y:S01]  /*1170*/  FMUL R2, R2, UR4 ;  /* 0x0000000402027c20 */ /* 0x008fe20008400000 */
[----:B------:R-:W-:-:S02]  /*1180*/  ULOP3.LUT UR24, UR5, 0xffff, URZ, 0xc0, !UPT ;  /* 0x0000ffff05187892 */ /* 0x000fc4000f8ec0ff */
[----:B------:R-:W-:Y:S02]  /*1190*/  USHF.L.U32 UR28, UR8, 0xc, URZ ;  /* 0x0000000c081c7899 */ /* 0x000fe400080006ff */
[----:B------:R-:W-:Y:S02]  /*11a0*/  UISETP.GE.AND UP2, UPT, UR18, 0x1, UPT ;  /* 0x000000011200788c */ /* 0x000fe4000bf46270 */
[----:B------:R-:W3:Y:S01]  /*11b0*/  F2I.U32.TRUNC.NTZ R2, R2 ;  /* 0x0000000200027305 */ /* 0x000ee2000020f000 */
[----:B------:R-:W-:Y:S01]  /*11c0*/  UMOV UR45, UR7 ;  /* 0x00000007002d7c82 */ /* 0x000fe20008000000 */
[----:B------:R-:W-:Y:S01]  /*11d0*/  UMOV UR46, UR19 ;  /* 0x00000013002e7c82 */ /* 0x000fe20008000000 */
[----:B----4-:R-:W-:Y:S02]  /*11e0*/  R2UR UR4, R3 ;  /* 0x00000000030472ca */ /* 0x010fe400000e0000 */
[----:B------:R-:W-:Y:S02]  /*11f0*/  PRMT R3, RZ, 0x7610, R3 ;  /* 0x00007610ff037816 */ /* 0x000fe40000000003 */
[----:B---3--:R-:W-:-:S02]  /*1200*/  R2UR UR6, R2 ;  /* 0x00000000020672ca */ /* 0x008fc400000e0000 */
[----:B------:R-:W-:-:S07]  /*1210*/  PRMT R2, RZ, 0x7610, R2 ;  /* 0x00007610ff027816 */ /* 0x000fce0000000002 */
[----:B------:R-:W-:-:S04]  /*1220*/  UIADD3 UR5, UPT, UPT, -UR4, URZ, URZ ;  /* 0x000000ff04057290 */ /* 0x000fc8000fffe1ff */
[----:B------:R-:W-:Y:S02]  /*1230*/  UIMAD UR58, UR58, UR5, UR19 ;  /* 0x000000053a3a72a4 */ /* 0x000fe4000f8e0213 */
[----:B------:R-:W-:-:S04]  /*1240*/  UIADD3 UR4, UPT, UPT, -UR6, URZ, URZ ;  /* 0x000000ff06047290 */ /* 0x000fc8000fffe1ff */
[----:B------:R-:W-:Y:S01]  /*1250*/  UIMAD UR55, UR55, UR4, UR7 ;  /* 0x00000004373772a4 */ /* 0x000fe2000f8e0207 */
[----:B-12---:R-:W-:Y:S11]  /*1260*/  BRA.U UP4, `(.L_x_18) ;  /* 0x00000001043c7547 */ /* 0x006ff6000b800000 */
[----:B------:R-:W-:Y:S02]  /*1270*/  UISETP.GT.U32.AND UP0, UPT, UR58, 0x1, UPT ;  /* 0x000000013a00788c */ /* 0x000fe4000bf04070 */
[----:B------:R-:W-:Y:S02]  /*1280*/  ULOP3.LUT UR4, UR58, 0xfffffffe, URZ, 0xc0, !UPT ;  /* 0xfffffffe3a047892 */ /* 0x000fe4000f8ec0ff */
[----:B------:R-:W-:Y:S02]  /*1290*/  UISETP.NE.AND UP1, UPT, UR55, URZ, UP0 ;  /* 0x000000ff3700728c */ /* 0x000fe40008725270 */
[----:B------:R-:W-:Y:S02]  /*12a0*/  UISETP.NE.AND UP0, UPT, UR55, 0x1, UP0 ;  /* 0x000000013700788c */ /* 0x000fe40008705270 */
[----:B------:R-:W-:Y:S02]  /*12b0*/  USEL UR7, URZ, 0x1, UP1 ;  /* 0x00000001ff077887 */ /* 0x000fe40008800000 */
[----:B------:R-:W-:-:S02]  /*12c0*/  USEL UR6, URZ, 0x4, UP0 ;  /* 0x00000004ff067887 */ /* 0x000fc40008000000 */
[----:B------:R-:W-:Y:S02]  /*12d0*/  USEL UR5, URZ, 0x2, UP1 ;  /* 0x00000002ff057887 */ /* 0x000fe40008800000 */
[----:B------:R-:W-:Y:S02]  /*12e0*/  ULEA UR4, UR55, UR4, 0x1 ;  /* 0x0000000437047291 */ /* 0x000fe4000f8e08ff */
[----:B------:R-:W-:Y:S02]  /*12f0*/  USEL UR8, URZ, 0x8, UP0 ;  /* 0x00000008ff087887 */ /* 0x000fe40008000000 */
[----:B------:R-:W-:-:S03]  /*1300*/  UIADD3 UR5, UPT, UPT, UR5, UR6, UR7 ;  /* 0x0000000605057290 */ /* 0x000fc6000fffe007 */
[----:B------:R-:W-:Y:S01]  /*1310*/  UMOV UR6, 0x3 ;  /* 0x0000000300067882 */ /* 0x000fe20000000000 */
[----:B------:R-:W-:Y:S02]  /*1320*/  UIADD3 UR5, UPT, UPT, UR5, UR8, URZ ;  /* 0x0000000805057290 */ /* 0x000fe4000fffe0ff */
[----:B------:R-:W-:-:S04]  /*1330*/  USHF.L.U32 UR4, UR6, UR4, URZ ;  /* 0x0000000406047299 */ /* 0x000fc800080006ff */
[----:B------:R-:W-:Y:S02]  /*1340*/  MOV R3, UR5 ;  /* 0x0000000500037c02 */ /* 0x000fe40008000f00 */
[----:B------:R-:W-:Y:S02]  /*1350*/  MOV R2, UR4 ;  /* 0x0000000400027c02 */ /* 0x000fe40008000f00 */
.L_x_18:
[----:B------:R-:W-:Y:S05]  /*1360*/  BRA.U !UP2, `(.L_x_19) ;  /* 0x000000010ad07547 */ /* 0x000fea000b800000 */
[----:B------:R-:W1:Y:S01]  /*1370*/  LDCU.128 UR20, c[0x0][0xb10] ;  /* 0x00016200ff1477ac */ /* 0x000e620008000c00 */
[----:B------:R-:W2:Y:S01]  /*1380*/  LDCU UR12, c[0x0][0x370] ;  /* 0x00006e00ff0c77ac */ /* 0x000ea20008000800 */
[----:B------:R-:W3:Y:S01]  /*1390*/  LDCU UR5, c[0x0][0x374] ;  /* 0x00006e80ff0577ac */ /* 0x000ee20008000800 */
[----:B------:R-:W4:Y:S01]  /*13a0*/  LDCU UR25, c[0x0][0xb0c] ;  /* 0x00016180ff1977ac */ /* 0x000f220008000800 */
[----:B------:R-:W4:Y:S01]  /*13b0*/  LDCU UR4, c[0x0][0xb20] ;  /* 0x00016400ff0477ac */ /* 0x000f220008000800 */
[----:B------:R-:W4:Y:S01]  /*13c0*/  LDCU.64 UR16, c[0x0][0xb28] ;  /* 0x00016500ff1077ac */ /* 0x000f220008000a00 */
[----:B-1----:R-:W-:Y:S02]  /*13d0*/  UISETP.NE.AND UP0, UPT, UR22, 0x1, UPT ;  /* 0x000000011600788c */ /* 0x002fe4000bf05270 */
[----:B---3--:R-:W-:Y:S02]  /*13e0*/  UIMAD.WIDE.U32 UR6, UR5, UR23, URZ ;  /* 0x00000017050672a5 */ /* 0x008fe4000f8e00ff */
[----:B--2---:R-:W-:-:S02]  /*13f0*/  UIMAD.WIDE.U32 UR8, UR12, UR20, URZ ;  /* 0x000000140c0872a5 */ /* 0x004fc4000f8e00ff */
[----:B----4-:R-:W-:Y:S02]  /*1400*/  UISETP.NE.AND UP1, UPT, UR25, 0x1, UPT ;  /* 0x000000011900788c */ /* 0x010fe4000bf25270 */
[----:B------:R-:W-:Y:S01]  /*1410*/  UISETP.NE.AND UP2, UPT, UR18, 0x1, UPT ;  /* 0x000000011200788c */ /* 0x000fe2000bf45270 */
[----:B------:R-:W-:Y:S02]  /*1420*/  UMOV UR6, UR7 ;  /* 0x0000000700067c82 */ /* 0x000fe40008000000 */
[----:B------:R-:W-:Y:S01]  /*1430*/  UMOV UR8, UR9 ;  /* 0x0000000900087c82 */ /* 0x000fe20008000000 */
[----:B------:R-:W-:Y:S02]  /*1440*/  @UP0 USHF.R.U32.HI UR5, URZ, UR4, UR6 ;  /* 0x00000004ff050299 */ /* 0x000fe40008011606 */
[----:B------:R-:W-:Y:S02]  /*1450*/  UIMAD.WIDE.U32 UR14, UR45, UR23, URZ ;  /* 0x000000172d0e72a5 */ /* 0x000fe4000f8e00ff */
[----:B------:R-:W-:-:S02]  /*1460*/  UIMAD.WIDE.U32 UR6, UR5, UR16, URZ ;  /* 0x00000010050672a5 */ /* 0x000fc4000f8e00ff */
[----:B------:R-:W-:Y:S02]  /*1470*/  @UP1 USHF.R.U32.HI UR12, URZ, UR21, UR8 ;  /* 0x00000015ff0c1299 */ /* 0x000fe40008011608 */
[----:B------:R-:W-:Y:S02]  /*1480*/  UIMAD.WIDE.U32 UR10, UR19, UR20, URZ ;  /* 0x00000014130a72a5 */ /* 0x000fe4000f8e00ff */
[----:B------:R-:W-:Y:S01]  /*1490*/  UIMAD.WIDE.U32 UR8, UR12, UR16, URZ ;  /* 0x000000100c0872a5 */ /* 0x000fe2000f8e00ff */
[----:B------:R-:W-:Y:S01]  /*14a0*/  UMOV UR14, UR15 ;  /* 0x0000000f000e7c82 */ /* 0x000fe20008000000 */
[----:B------:R-:W-:Y:S01]  /*14b0*/  UMOV UR6, UR7 ;  /* 0x0000000700067c82 */ /* 0x000fe20008000000 */
[----:B------:R-:W-:Y:S02]  /*14c0*/  USHF.R.U32.HI UR14, URZ, UR4, UR14 ;  /* 0x00000004ff0e7299 */ /* 0x000fe4000801160e */
[----:B------:R-:W-:Y:S01]  /*14d0*/  @UP2 USHF.R.U32.HI UR5, URZ, UR17, UR6 ;  /* 0x00000011ff052299 */ /* 0x000fe20008011606 */
[----:B------:R-:W-:-:S02]  /*14e0*/  UMOV UR10, UR11 ;  /* 0x0000000b000a7c82 */ /* 0x000fc40008000000 */
[----:B------:R-:W-:Y:S01]  /*14f0*/  UMOV UR6, UR9 ;  /* 0x0000000900067c82 */ /* 0x000fe20008000000 */
[----:B------:R-:W-:Y:S02]  /*1500*/  USHF.R.U32.HI UR10, URZ, UR21, UR10 ;  /* 0x00000015ff0a7299 */ /* 0x000fe4000801160a */
[----:B------:R-:W-:Y:S02]  /*1510*/  @UP2 USHF.R.U32.HI UR12, URZ, UR17, UR6 ;  /* 0x00000011ff0c2299 */ /* 0x000fe40008011606 */
[----:B------:R-:W-:Y:S02]  /*1520*/  USEL UR4, UR45, UR14, !UP0 ;  /* 0x0000000e2d047287 */ /* 0x000fe4000c000000 */
[----:B------:R-:W-:Y:S02]  /*1530*/  UIMAD UR6, UR5, UR18, URZ ;  /* 0x00000012050672a4 */ /* 0x000fe4000f8e02ff */
[----:B------:R-:W-:Y:S02]  /*1540*/  USEL UR5, UR19, UR10, !UP1 ;  /* 0x0000000a13057287 */ /* 0x000fe4000c800000 */
[----:B------:R-:W-:-:S02]  /*1550*/  UIMAD UR8, UR12, UR18, URZ ;  /* 0x000000120c0872a4 */ /* 0x000fc4000f8e02ff */
[----:B------:R-:W-:Y:S02]  /*1560*/  UISETP.GE.AND UP0, UPT, UR4, UR6, UPT ;  /* 0x000000060400728c */ /* 0x000fe4000bf06270 */
[----:B------:R-:W-:Y:S02]  /*1570*/  UIMAD.WIDE.U32 UR6, UR4, UR16, URZ ;  /* 0x00000010040672a5 */ /* 0x000fe4000f8e00ff */
[----:B------:R-:W-:Y:S02]  /*1580*/  UISETP.GE.OR UP0, UPT, UR5, UR8, UP0 ;  /* 0x000000080500728c */ /* 0x000fe40008706670 */
[----:B------:R-:W-:Y:S02]  /*1590*/  UIMAD.WIDE.U32 UR8, UR5, UR16, URZ ;  /* 0x00000010050872a5 */ /* 0x000fe4000f8e00ff */
[----:B------:R-:W-:Y:S02]  /*15a0*/  USHF.R.U32.HI UR7, URZ, UR17, UR7 ;  /* 0x00000011ff077299 */ /* 0x000fe40008011607 */
[----:B------:R-:W-:-:S02]  /*15b0*/  UIADD3 UR10, UPT, UPT, -UR4, URZ, URZ ;  /* 0x000000ff040a7290 */ /* 0x000fc4000fffe1ff */
[----:B------:R-:W-:Y:S02]  /*15c0*/  USEL UR7, UR4, UR7, !UP2 ;  /* 0x0000000704077287 */ /* 0x000fe4000d000000 */
[----:B------:R-:W-:Y:S01]  /*15d0*/  UIADD3 UR46, UPT, UPT, -UR5, URZ, URZ ;  /* 0x000000ff052e7290 */ /* 0x000fe2000fffe1ff */
[----:B------:R-:W-:Y:S01]  /*15e0*/  @!UP0 UMOV UR6, UR9 ;  /* 0x0000000900068c82 */ /* 0x000fe20008000000 */
[----:B------:R-:W-:Y:S02]  /*15f0*/  UIADD3 UR8, UPT, UPT, -UR7, URZ, URZ ;  /* 0x000000ff07087290 */ /* 0x000fe4000fffe1ff */
[----:B------:R-:W-:Y:S02]  /*1600*/  @!UP0 USHF.R.U32.HI UR6, URZ, UR17, UR6 ;  /* 0x00000011ff068299 */ /* 0x000fe40008011606 */
[----:B------:R-:W-:Y:S02]  /*1610*/  UIMAD UR8, UR18, UR8, UR4 ;  /* 0x00000008120872a4 */ /* 0x000fe4000f8e0204 */
[----:B------:R-:W-:-:S02]  /*1620*/  @!UP0 USEL UR6, UR5, UR6, !UP2 ;  /* 0x0000000605068287 */ /* 0x000fc4000d000000 */
[----:B------:R-:W-:Y:S02]  /*1630*/  UIMAD UR45, UR22, UR10, UR45 ;  /* 0x0000000a162d72a4 */ /* 0x000fe4000f8e022d */
[----:B------:R-:W-:Y:S02]  /*1640*/  @!UP0 UIADD3 UR7, UPT, UPT, UR7, -UR6, URZ ;  /* 0x8000000607078290 */ /* 0x000fe4000fffe0ff */
[----:B------:R-:W-:Y:S02]  /*1650*/  @!UP0 UIMAD UR6, UR8, UR12, UR6 ;  /* 0x0000000c080682a4 */ /* 0x000fe4000f8e0206 */
[----:B------:R-:W-:Y:S02]  /*1660*/  @!UP0 UIMAD UR4, UR7, UR18, UR5 ;  /* 0x00000012070482a4 */ /* 0x000fe4000f8e0205 */
[----:B------:R-:W-:Y:S02]  /*1670*/  UIMAD UR46, UR25, UR46, UR19 ;  /* 0x0000002e192e72a4 */ /* 0x000fe4000f8e0213 */
[----:B------:R-:W-:Y:S01]  /*1680*/  UIMAD UR45, UR4, UR22, UR45 ;  /* 0x00000016042d72a4 */ /* 0x000fe2000f8e022d */
[----:B------:R-:W-:-:S02]  /*1690*/  @!UP0 UMOV UR5, UR6 ;  /* 0x0000000600058c82 */ /* 0x000fc40008000000 */
[----:B------:R-:W-:-:S12]  /*16a0*/  UIMAD UR46, UR5, UR25, UR46 ;  /* 0x00000019052e72a4 */ /* 0x000fd8000f8e022e */
.L_x_19:
[----:B------:R-:W-:Y:S02]  /*16b0*/  UISETP.NE.AND UP1, UPT, UR26, 0x1, UPT ;  /* 0x000000011a00788c */ /* 0x000fe4000bf25270 */
[----:B------:R-:W-:Y:S02]  /*16c0*/  UISETP.NE.AND UP0, UPT, UR13, 0x2, UPT ;  /* 0x000000020d00788c */ /* 0x000fe4000bf05270 */
[----:B------:R-:W-:Y:S02]  /*16d0*/  ULOP3.LUT UR28, UR28, 0x2000, URZ, 0xc0, !UPT ;  /* 0x000020001c1c7892 */ /* 0x000fe4000f8ec0ff */
[----:B------:R-:W-:-:S03]  /*16e0*/  USHF.L.U32 UR24, UR27, UR24, URZ ;  /* 0x000000181b187299 */ /* 0x000fc600080006ff */
[----:B------:R-:W-:Y:S09]  /*16f0*/  BRA.U UP1, `(.L_x_20) ;  /* 0x0000000101447547 */ /* 0x000ff2000b800000 */
[----:B------:R-:W1:Y:S01]  /*1700*/  LDCU.128 UR8, c[0x0][0xb10] ;  /* 0x00016200ff0877ac */ /* 0x000e620008000c00 */
[----:B------:R-:W2:Y:S01]  /*1710*/  LDCU UR12, c[0x0][0xb0c] ;  /* 0x00016180ff0c77ac */ /* 0x000ea20008000800 */
[----:B------:R-:W3:Y:S01]  /*1720*/  LDCU UR14, c[0x0][0xb20] ;  /* 0x00016400ff0e77ac */ /* 0x000ee20008000800 */
[----:B-1----:R-:W-:Y:S02]  /*1730*/  UIMAD.WIDE.U32 UR6, UR46, UR8, URZ ;  /* 0x000000082e0672a5 */ /* 0x002fe4000f8e00ff */
[----:B------:R-:W-:Y:S02]  /*1740*/  UIMAD.WIDE.U32 UR4, UR45, UR11, URZ ;  /* 0x0000000b2d0472a5 */ /* 0x000fe4000f8e00ff */
[----:B--2---:R-:W-:Y:S02]  /*1750*/  UISETP.NE.AND UP2, UPT, UR12, 0x1, UPT ;  /* 0x000000010c00788c */ /* 0x004fe4000bf45270 */
[----:B------:R-:W-:Y:S01]  /*1760*/  UISETP.NE.AND UP1, UPT, UR10, 0x1, UPT ;  /* 0x000000010a00788c */ /* 0x000fe2000bf25270 */
[----:B------:R-:W-:-:S02]  /*1770*/  UMOV UR6, UR7 ;  /* 0x0000000700067c82 */ /* 0x000fc40008000000 */
[----:B------:R-:W-:Y:S01]  /*1780*/  UMOV UR4, UR5 ;  /* 0x0000000500047c82 */ /* 0x000fe20008000000 */
[----:B------:R-:W-:Y:S02]  /*1790*/  USHF.R.U32.HI UR6, URZ, UR9, UR6 ;  /* 0x00000009ff067299 */ /* 0x000fe40008011606 */
[----:B---3--:R-:W-:Y:S02]  /*17a0*/  USHF.R.U32.HI UR4, URZ, UR14, UR4 ;  /* 0x0000000eff047299 */ /* 0x008fe40008011604 */
[----:B------:R-:W-:Y:S02]  /*17b0*/  USEL UR5, UR46, UR6, !UP2 ;  /* 0x000000062e057287 */ /* 0x000fe4000d000000 */
[----:B------:R-:W-:-:S04]  /*17c0*/  USEL UR4, UR45, UR4, !UP1 ;  /* 0x000000042d047287 */ /* 0x000fc8000c800000 */
[----:B------:R-:W-:Y:S02]  /*17d0*/  UIADD3 UR6, UPT, UPT, -UR4, UR5, URZ ;  /* 0x0000000504067290 */ /* 0x000fe4000fffe1ff */
[----:B------:R-:W-:Y:S02]  /*17e0*/  UIADD3 UR4, UPT, UPT, UR4, -UR5, URZ ;  /* 0x8000000504047290 */ /* 0x000fe4000fffe0ff */
[----:B------:R-:W-:Y:S02]  /*17f0*/  UIMAD UR45, UR6, UR10, UR45 ;  /* 0x0000000a062d72a4 */ /* 0x000fe4000f8e022d */
[----:B------:R-:W-:-:S12]  /*1800*/  UIMAD UR46, UR4, UR12, UR46 ;  /* 0x0000000c042e72a4 */ /* 0x000fd8000f8e022e */
.L_x_20:
[----:B------:R-:W-:Y:S05]  /*1810*/  BRA.U !UP5, `(.L_x_21) ;  /* 0x000000010d0c7547 */ /* 0x000fea000b800000 */
[----:B------:R-:W-:Y:S01]  /*1820*/  UCGABAR_WAIT ;  /* 0x0000000000007dc7 */ /* 0x000fe20008000000 */
[----:B------:R-:W-:Y:S01]  /*1830*/  CCTL.IVALL ;  /* 0x00000000ff00798f */ /* 0x000fe20002000000 */
[----:B------:R-:W-:Y:S05]  /*1840*/  BRA `(.L_x_22) ;  /* 0x0000000000047947 */ /* 0x000fea0003800000 */
.L_x_21:
[----:B------:R-:W-:Y:S06]  /*1850*/  BAR.SYNC.DEFER_BLOCKING 0x0 ;  /* 0x0000000000007b1d */ /* 0x000fec0000010000 */
.L_x_22:
[----:B------:R-:W-:Y:S05]  /*1860*/  BRA.U UP0, `(.L_x_23) ;  /* 0x0000001500b87547 */ /* 0x000fea000b800000 */
[----:B------:R-:W1:Y:S01]  /*1870*/  LDCU UR6, c[0x0][0x38c] ;  /* 0x00007180ff0677ac */ /* 0x000e620008000800 */
[----:B------:R-:W2:Y:S01]  /*1880*/  S2UR UR8, SR_CgaCtaId ;  /* 0x00000000000879c3 */ /* 0x000ea20000008800 */
[----:B------:R-:W-:Y:S01]  /*1890*/  PLOP3.LUT P1, PT, PT, PT, UP3, 0x80, 0x8 ;  /* 0x000000000008781c */ /* 0x000fe20003f2f038 */
[----:B------:R-:W-:Y:S01]  /*18a0*/  IMAD.MOV.U32 R12, RZ, RZ, 0x1 ;  /* 0x00000001ff0c7424 */ /* 0x000fe200078e00ff */
[----:B------:R-:W-:Y:S01]  /*18b0*/  USHF.L.U32 UR47, UR19, 0x7, URZ ;  /* 0x00000007132f7899 */ /* 0x000fe200080006ff */
[----:B------:R-:W-:Y:S01]  /*18c0*/  ISETP.NE.AND P2, PT, R0, RZ, P3 ;  /* 0x000000ff0000720c */ /* 0x000fe20001f45270 */
[----:B------:R-:W-:Y:S01]  /*18d0*/  UMOV UR7, 0x400 ;  /* 0x0000040000077882 */ /* 0x000fe20000000000 */
[----:B------:R-:W-:Y:S01]  /*18e0*/  UISETP.NE.AND UP1, UPT, UR13, URZ, UPT ;  /* 0x000000ff0d00728c */ /* 0x000fe2000bf25270 */
[----:B------:R-:W-:Y:S01]  /*18f0*/  PLOP3.LUT P1, PT, P1, PT, PT, 0x8, 0x80 ;  /* 0x000000000080781c */ /* 0x000fe20000f2e170 */
[----:B------:R-:W-:Y:S01]  /*1900*/  USHF.L.U32 UR44, UR19, 0x5, URZ ;  /* 0x00000005132c7899 */ /* 0x000fe200080006ff */
[----:B------:R-:W-:Y:S01]  /*1910*/  CS2R R10, SRZ ;  /* 0x00000000000a7805 */ /* 0x000fe2000001ff00 */
[----:B------:R-:W-:Y:S01]  /*1920*/  ULOP3.LUT UR47, UR47, 0x80, URZ, 0xc0, !UPT ;  /* 0x000000802f2f7892 */ /* 0x000fe2000f8ec0ff */
[----:B------:R-:W-:Y:S01]  /*1930*/  IMAD.MOV.U32 R9, RZ, RZ, RZ ;  /* 0x000000ffff097224 */ /* 0x000fe200078e00ff */
[----:B------:R-:W3:Y:S01]  /*1940*/  LDCU UR39, c[0x0][0x370] ;  /* 0x00006e00ff2777ac */ /* 0x000ee20008000800 */
[----:B------:R-:W-:Y:S01]  /*1950*/  IMAD.MOV.U32 R8, RZ, RZ, 0x1 ;  /* 0x00000001ff087424 */ /* 0x000fe200078e00ff */
[----:B------:R-:W4:Y:S01]  /*1960*/  LDCU.64 UR26, c[0x0][0x348] ;  /* 0x00006900ff1a77ac */ /* 0x000f220008000a00 */
[----:B-1----:R-:W-:-:S02]  /*1970*/  UIADD3 UR5, UPT, UPT, UR6, 0x7f, URZ ;  /* 0x0000007f06057890 */ /* 0x002fc4000fffe0ff */
[----:B------:R-:W-:Y:S02]  /*1980*/  UIADD3 UR49, UPT, UPT, UR6, 0xfe, URZ ;  /* 0x000000fe06317890 */ /* 0x000fe4000fffe0ff */
[----:B------:R-:W-:Y:S02]  /*1990*/  USHF.R.S32.HI UR4, URZ, 0x1f, UR5 ;  /* 0x0000001fff047899 */ /* 0x000fe40008011405 */
[----:B--2---:R-:W-:Y:S02]  /*19a0*/  ULEA UR13, UR8, UR7, 0x18 ;  /* 0x00000007080d7291 */ /* 0x004fe4000f8ec0ff */
[----:B------:R-:W-:Y:S02]  /*19b0*/  ULEA.HI UR4, UR4, UR5, URZ, 0x7 ;  /* 0x0000000504047291 */ /* 0x000fe4000f8f38ff */
[----:B------:R-:W-:Y:S02]  /*19c0*/  UIADD3 UR5, UPT, UPT, UR6, -0x1, URZ ;  /* 0xffffffff06057890 */ /* 0x000fe4000fffe0ff */
[----:B------:R-:W-:-:S02]  /*19d0*/  USHF.R.S32.HI UR42, URZ, 0x7, UR4 ;  /* 0x00000007ff2a7899 */ /* 0x000fc40008011404 */
[----:B------:R-:W-:Y:S02]  /*19e0*/  UISETP.GE.U32.AND UP2, UPT, UR5, -0xff, UPT ;  /* 0xffffff010500788c */ /* 0x000fe4000bf46070 */
[----:B------:R-:W-:Y:S01]  /*19f0*/  UISETP.LT.U32.AND UP0, UPT, UR42, 0xa, UPT ;  /* 0x0000000a2a00788c */ /* 0x000fe2000bf01070 */
[----:B------:R-:W1:Y:S03]  /*1a00*/  LDCU UR38, c[0x0][0x374] ;  /* 0x00006e80ff2677ac */ /* 0x000e660008000800 */
[----:B------:R-:W-:Y:S02]  /*1a10*/  USEL UR41, UR42, 0xa, UP0 ;  /* 0x0000000a2a297887 */ /* 0x000fe40008000000 */
[----:B------:R-:W-:Y:S02]  /*1a20*/  ULOP3.LUT UR44, UR44, 0x20, URZ, 0xc0, !UPT ;  /* 0x000000202c2c7892 */ /* 0x000fe4000f8ec0ff */
[----:B------:R-:W-:-:S02]  /*1a30*/  UIADD3 UR4, UPT, UPT, UR41, -0x1, URZ ;  /* 0xffffffff29047890 */ /* 0x000fc4000fffe0ff */
[----:B------:R-:W-:Y:S02]  /*1a40*/  @UP2 UIADD3 UR4, UPT, UPT, UR41, URZ, URZ ;  /* 0x000000ff29042290 */ /* 0x000fe4000fffe0ff */
[----:B------:R-:W-:Y:S02]  /*1a50*/  USEL UR21, UR34, 0x2, UP1 ;  /* 0x0000000222157887 */ /* 0x000fe40008800000 */
[----:B------:R-:W-:Y:S02]  /*1a60*/  UIADD3 UR30, UPT, UPT, UR13, 0x4400, UR28 ;  /* 0x000044000d1e7890 */ /* 0x000fe4000fffe01c */
[----:B------:R-:W-:Y:S02]  /*1a70*/  ULEA.HI UR47, UR28, UR47, URZ, 0x19 ;  /* 0x0000002f1c2f7291 */ /* 0x000fe4000f8fc8ff */
[----:B------:R-:W-:Y:S02]  /*1a80*/  UIADD3 UR48, UPT, UPT, UR42, -UR41, URZ ;  /* 0x800000292a307290 */ /* 0x000fe4000fffe0ff */
[----:B------:R-:W-:-:S02]  /*1a90*/  UIADD3 UR29, UPT, UPT, UR4, 0x1, URZ ;  /* 0x00000001041d7890 */ /* 0x000fc4000fffe0ff */
[----:B------:R-:W-:Y:S01]  /*1aa0*/  UIADD3 UR43, UPT, UPT, -UR4, URZ, URZ ;  /* 0x000000ff042b7290 */ /* 0x000fe2000fffe1ff */
[----:B-1-34-:R-:W-:-:S11]  /*1ab0*/  UMOV UR6, URZ ;  /* 0x000000ff00067c82 */ /* 0x01afd60008000000 */
.L_x_43:
[----:B------:R-:W1:Y:S02]  /*1ac0*/  S2UR UR4, SR_CgaCtaId ;  /* 0x00000000000479c3 */ /* 0x000e640000008800 */
[----:B-1----:R-:W-:-:S09]  /*1ad0*/  UISETP.NE.AND UP0, UPT, UR4, URZ, UPT ;  /* 0x000000ff0400728c */ /* 0x002fd2000bf05270 */
[----:B------:R-:W-:Y:S05]  /*1ae0*/  BRA.U UP0, `(.L_x_24) ;  /* 0x0000000100287547 */ /* 0x000fea000b800000 */
[----:B------:R-:W-:Y:S02]  /*1af0*/  LEA R0, R9, UR13, 0x3 ;  /* 0x0000000d09007c11 */ /* 0x000fe4000f8e18ff */
[----:B------:R-:W-:-:S04]  /*1b00*/  SHF.L.U32 R2, R8, 0x1f, RZ ;  /* 0x0000001f08027819 */ /* 0x000fc800000006ff */
[----:B------:R-:W1:Y:S02]  /*1b10*/  SYNCS.PHASECHK.TRANS64.TRYWAIT P0, [R0+URZ+0x130], R2 ;  /* 0x00013002000075a7 */ /* 0x000e6400080011ff */
[----:B-1----:R-:W-:Y:S05]  /*1b20*/  @!P0 BRA `(.L_x_25) ;  /* 0x0000005c00e88947 */ /* 0x002fea0003800000 */
.L_x_120:
[----:B------:R-:W-:Y:S01]  /*1b30*/  VIADD R9, R9, 0x1 ;  /* 0x0000000109097836 */ /* 0x000fe20000000000 */
[----:B------:R1:W-:Y:S04]  /*1b40*/  SYNCS.ARRIVE.TRANS64.A1T0 RZ, [R0+URZ+0x120], RZ ;  /* 0x000120ff00ff79a7 */ /* 0x0003e800081000ff */
[----:B------:R-:W-:-:S04]  /*1b50*/  ISETP.NE.AND P0, PT, R9, 0x2, PT ;  /* 0x000000020900780c */ /* 0x000fc80003f05270 */
[----:B------:R-:W-:Y:S02]  /*1b60*/  SEL R9, R9, RZ, P0 ;  /* 0x000000ff09097207 */ /* 0x000fe40000000000 */
[----:B-1----:R-:W-:-:S04]  /*1b70*/  SEL R0, RZ, 0x1, P0 ;  /* 0x00000001ff007807 */ /* 0x002fc80000000000 */
[----:B------:R-:W-:-:S07]  /*1b80*/  LOP3.LUT R8, R8, R0, RZ, 0x3c, !PT ;  /* 0x0000000008087212 */ /* 0x000fce00078e3cff */
.L_x_24:
[----:B------:R-:W-:Y:S01]  /*1b90*/  ULEA UR4, UR6, UR13, 0x3 ;  /* 0x0000000d06047291 */ /* 0x000fe2000f8e18ff */
[----:B------:R-:W-:Y:S01]  /*1ba0*/  SHF.L.U32 R0, R12, 0x1f, RZ ;  /* 0x0000001f0c007819 */ /* 0x000fe200000006ff */
[----:B------:R-:W-:Y:S02]  /*1bb0*/  UISETP.GE.U32.AND UP0, UPT, UR49, 0xff, UPT ;  /* 0x000000ff3100788c */ /* 0x000fe4000bf06070 */
[----:B------:R-:W-:Y:S01]  /*1bc0*/  ULEA UR11, UR45, UR44, 0x6 ;  /* 0x0000002c2d0b7291 */ /* 0x000fe2000f8e30ff */
[----:B------:R-:W-:-:S04]  /*1bd0*/  UMOV UR7, URZ ;  /* 0x000000ff00077c82 */ /* 0x000fc80008000000 */
[----:B------:R1:W2:Y:S01]  /*1be0*/  SYNCS.PHASECHK.TRANS64.TRYWAIT P0, [UR4+0x50], R0 ;  /* 0x00005000ff0075a7 */ /* 0x0002a20008001104 */
[----:B------:R-:W-:-:S04]  /*1bf0*/  ULEA.HI UR4, UR46, UR46, URZ, 0x1 ;  /* 0x0000002e2e047291 */ /* 0x000fc8000f8f08ff */
[----:B------:R-:W-:-:S04]  /*1c00*/  USHF.L.U32 UR4, UR4, 0x7, URZ ;  /* 0x0000000704047899 */ /* 0x000fc800080006ff */
[----:B------:R-:W-:-:S04]  /*1c10*/  ULOP3.LUT UR35, UR4, 0xffffff00, URZ, 0xc0, !UPT ;  /* 0xffffff0004237892 */ /* 0x000fc8000f8ec0ff */
[----:B------:R-:W-:Y:S01]  /*1c20*/  UIADD3 UR35, UPT, UPT, UR47, UR35, URZ ;  /* 0x000000232f237290 */ /* 0x000fe2000fffe0ff */
[----:B------:R-:W-:Y:S11]  /*1c30*/  BRA.U !UP0, `(.L_x_26) ;  /* 0x0000000108c47547 */ /* 0x000ff6000b800000 */
[----:B------:R-:W-:Y:S01]  /*1c40*/  UMOV UR16, UR43 ;  /* 0x0000002b00107c82 */ /* 0x000fe20008000000 */
[----:B------:R-:W-:Y:S01]  /*1c50*/  UMOV UR4, UR6 ;  /* 0x0000000600047c82 */ /* 0x000fe20008000000 */
[----:B------:R-:W-:-:S05]  /*1c60*/  UMOV UR34, URZ ;  /* 0x000000ff00227c82 */ /* 0x000fca0008000000 */
.L_x_32:
[----:B------:R-:W-:Y:S01]  /*1c70*/  ULEA UR33, UR4, UR13, 0x3 ;  /* 0x0000000d04217291 */ /* 0x000fe2000f8e18ff */
[----:B------:R-:W-:Y:S01]  /*1c80*/  @P3 MOV R2, 0xa000 ;  /* 0x0000a00000023802 */ /* 0x000fe20000000f00 */
[----:B--234-:R-:W-:Y:S10]  /*1c90*/  @P0 BRA `(.L_x_27) ;  /* 0x00000000000c0947 */ /* 0x01cff40003800000 */
[----:B------:R-:W-:-:S04]  /*1ca0*/  SHF.L.U32 R3, R12, 0x1f, RZ ;  /* 0x0000001f0c037819 */ /* 0x000fc800000006ff */
[----:B------:R-:W2:Y:S02]  /*1cb0*/  SYNCS.PHASECHK.TRANS64.TRYWAIT P0, [UR33+0x50], R3 ;  /* 0x00005003ff0075a7 */ /* 0x000ea40008001121 */
[----:B--2---:R-:W-:Y:S05]  /*1cc0*/  @!P0 BRA `(.L_x_28) ;  /* 0x0000005c00948947 */ /* 0x004fea0003800000 */
.L_x_27:
[----:B------:R2:W-:Y:S01]  /*1cd0*/  @P3 SYNCS.ARRIVE.TRANS64 RZ, [UR33], R2 ;  /* 0x00000002ffff39a7 */ /* 0x0005e20008000021 */
[----:B------:R-:W-:Y:S02]  /*1ce0*/  ULOP3.LUT UR5, UR21, 0x2, URZ, 0xfc, !UPT ;  /* 0x0000000215057892 */ /* 0x000fe4000f8efcff */
[----:B------:R-:W-:Y:S02]  /*1cf0*/  UIADD3 UR16, UPT, UPT, UR16, 0x1, URZ ;  /* 0x0000000110107890 */ /* 0x000fe4000fffe0ff */
[----:B------:R-:W-:Y:S02]  /*1d00*/  UISETP.NE.AND UP0, UPT, UR5, 0x2, UPT ;  /* 0x000000020500788c */ /* 0x000fe4000bf05270 */
[----:B------:R-:W-:-:S07]  /*1d10*/  UISETP.NE.AND UP2, UPT, UR16, 0x1, UPT ;  /* 0x000000011000788c */ /* 0x000fce000bf45270 */
[----:B------:R-:W-:Y:S05]  /*1d20*/  BRA.U UP0, `(.L_x_29) ;  /* 0x0000000100047547 */ /* 0x000fea000b800000 */
[----:B------:R-:W-:Y:S05]  /*1d30*/  BPT.TRAP 0x1 ;  /* 0x000000040000795c */ /* 0x000fea0000300000 */
.L_x_29:
[----:B------:R-:W-:Y:S04]  /*1d40*/  BSSY.RECONVERGENT B0, `(.L_x_30) ;  /* 0x0000003000007945 */ /* 0x000fe80003800200 */
[----:B------:R-:W-:Y:S05]  /*1d50*/  @!P2 BRA `(.L_x_31) ;  /* 0x000000000004a947 */ /* 0x000fea0003800000 */
[----:B------:R-:W-:Y:S05]  /*1d60*/  BPT.TRAP 0x1 ;  /* 0x000000040000795c */ /* 0x000fea0000300000 */
.L_x_31:
[----:B------:R-:W-:Y:S05]  /*1d70*/  BSYNC.RECONVERGENT B0 ;  /* 0x0000000000007941 */ /* 0x000fea0003800200 */
.L_x_30:
[----:B------:R-:W-:Y:S02]  /*1d80*/  UIADD3 UR5, UPT, UPT, UR4, 0x1, URZ ;  /* 0x0000000104057890 */ /* 0x000fe4000fffe0ff */
[----:B------:R-:W-:Y:S02]  /*1d90*/  ULEA UR32, UR4, UR28, 0xe ;  /* 0x0000001c04207291 */ /* 0x000fe4000f8e70ff */
[----:B------:R-:W-:Y:S02]  /*1da0*/  UISETP.NE.AND UP0, UPT, UR5, 0xa, UPT ;  /* 0x0000000a0500788c */ /* 0x000fe4000bf05270 */
[----:B------:R-:W-:Y:S02]  /*1db0*/  UIADD3 UR14, UP1, UPT, UR26, 0x80, URZ ;  /* 0x000000801a0e7890 */ /* 0x000fe4000ff3e0ff */
[----:B------:R-:W-:Y:S02]  /*1dc0*/  USEL UR7, URZ, 0x1, UP0 ;  /* 0x00000001ff077887 */ /* 0x000fe40008000000 */
[----:B------:R-:W-:-:S02]  /*1dd0*/  USEL UR6, UR5, URZ, UP0 ;  /* 0x000000ff05067287 */ /* 0x000fc40008000000 */
[----:B------:R-:W-:Y:S02]  /*1de0*/  ULEA UR8, UR4, UR13, 0xc ;  /* 0x0000000d04087291 */ /* 0x000fe4000f8e60ff */
[----:B------:R-:W-:Y:S01]  /*1df0*/  ULEA UR5, UR6, UR13, 0x3 ;  /* 0x0000000d06057291 */ /* 0x000fe2000f8e18ff */
[----:B------:R-:W-:Y:S01]  /*1e00*/  LOP3.LUT R12, R12, UR7, RZ, 0x3c, !PT ;  /* 0x000000070c0c7c12 */ /* 0x000fe2000f8e3cff */
[----:B------:R-:W-:Y:S02]  /*1e10*/  UIADD3 UR4, UP0, UPT, UR26, 0x180, URZ ;  /* 0x000001801a047890 */ /* 0x000fe4000ff1e0ff */
[----:B------:R-:W-:Y:S01]  /*1e20*/  ULOP3.LUT UR33, UR33, 0xfefffff8, URZ, 0xc0, !UPT ;  /* 0xfefffff821217892 */ /* 0x000fe2000f8ec0ff */
[----:B-1----:R-:W-:Y:S01]  /*1e30*/  SHF.L.U32 R0, R12, 0x1f, RZ ;  /* 0x0000001f0c007819 */ /* 0x002fe200000006ff */
[----:B------:R-:W-:Y:S02]  /*1e40*/  UIADD3.X UR15, UPT, UPT, URZ, UR27, URZ, UP1, !UPT ;  /* 0x0000001bff0f7290 */ /* 0x000fe40008ffe4ff */
[----:B------:R-:W-:Y:S01]  /*1e50*/  UIADD3 UR32, UPT, UPT, UR13, 0x4400, UR32 ;  /* 0x000044000d207890 */ /* 0x000fe2000fffe020 */
[----:B------:R3:W4:Y:S01]  /*1e60*/  SYNCS.PHASECHK.TRANS64.TRYWAIT P0, [UR5+0x50], R0 ;  /* 0x00005000ff0075a7 */ /* 0x0007220008001105 */
[----:B------:R-:W-:-:S02]  /*1e70*/  UPRMT UR7, URZ, 0x5410, UR24 ;  /* 0x00005410ff077896 */ /* 0x000fc40008000018 */
[----:B------:R-:W-:Y:S02]  /*1e80*/  UIADD3 UR8, UPT, UPT, UR8, 0x2c400, URZ ;  /* 0x0002c40008087890 */ /* 0x000fe4000fffe0ff */
[----:B------:R-:W-:Y:S01]  /*1e90*/  UIADD3.X UR5, UPT, UPT, URZ, UR27, URZ, UP0, !UPT ;  /* 0x0000001bff057290 */ /* 0x000fe200087fe4ff */
[----:B------:R-:W-:Y:S01]  /*1ea0*/  UMOV UR18, 0x0 ;  /* 0x0000000000127882 */ /* 0x000fe20000000000 */
[----:B------:R-:W-:Y:S01]  /*1eb0*/  UMOV UR19, 0x10000000 ;  /* 0x1000000000137882 */ /* 0x000fe20000000000 */
[----:B------:R-:W-:Y:S01]  /*1ec0*/  UMOV UR10, UR34 ;  /* 0x00000022000a7c82 */ /* 0x000fe20008000000 */
[----:B------:R-:W-:Y:S01]  /*1ed0*/  UMOV UR12, UR36 ;  /* 0x00000024000c7c82 */ /* 0x000fe20008000000 */
[----:B------:R-:W-:Y:S01]  /*1ee0*/  UMOV UR9, UR33 ;  /* 0x0000002100097c82 */ /* 0x000fe20008000000 */
[----:B------:R1:W-:Y:S03]  /*1ef0*/  UTMALDG.3D.MULTICAST.2CTA [UR32], [UR14], UR7, desc[UR18] ;  /* 0x000012200e0073b4 */ /* 0x0003e60008211807 */
[----:B------:R2:W-:Y:S01]  /*1f00*/  UTMALDG.3D.2CTA [UR8], [UR4], desc[UR18] ;  /* 0x00001208040075b4 */ /* 0x0005e20008211000 */
[----:B-1----:R-:W-:Y:S01]  /*1f10*/  UIADD3 UR34, UPT, UPT, UR34, 0x80, URZ ;  /* 0x0000008022227890 */ /* 0x002fe2000fffe0ff */
[----:B------:R-:W-:Y:S01]  /*1f20*/  UMOV UR7, UR29 ;  /* 0x0000001d00077c82 */ /* 0x000fe20008000000 */
[----:B--2---:R-:W-:Y:S01]  /*1f30*/  UMOV UR4, UR6 ;  /* 0x0000000600047c82 */ /* 0x004fe20008000000 */
[----:B------:R-:W-:Y:S09]  /*1f40*/  BRA.U UP2, `(.L_x_32) ;  /* 0xfffffffd02487547 */ /* 0x000ff2000b83ffff */
.L_x_26:
[----:B------:R-:W-:Y:S01]  /*1f50*/  ULEA UR4, UR6, UR13, 0x3 ;  /* 0x0000000d06047291 */ /* 0x000fe2000f8e18ff */
[----:B-1-3--:R-:W-:Y:S01]  /*1f60*/  SHF.L.U32 R0, R12, 0x1f, RZ ;  /* 0x0000001f0c007819 */ /* 0x00afe200000006ff */
[----:B------:R-:W-:Y:S01]  /*1f70*/  @!P1 SYNCS.ARRIVE.TRANS64.A1T0 RZ, [UR13+0xb8], RZ ;  /* 0x0000b8ffffff99a7 */ /* 0x000fe2000810000d */
[----:B------:R-:W-:-:S06]  /*1f80*/  UISETP.GT.AND UP0, UPT, UR42, UR41, UPT ;  /* 0x000000292a00728c */ /* 0x000fcc000bf04270 */
[----:B--2-4-:R1:W2:Y:S03]  /*1f90*/  SYNCS.PHASECHK.TRANS64.TRYWAIT P0, [UR4+0x50], R0 ;  /* 0x00005000ff0075a7 */ /* 0x0142a60008001104 */
[----:B------:R-:W-:Y:S05]  /*1fa0*/  BRA.U !UP0, `(.L_x_33) ;  /* 0x0000000108c07547 */ /* 0x000fea000b800000 */
[----:B------:R-:W-:Y:S01]  /*1fb0*/  UIADD3 UR25, UPT, UPT, UR48, UR7, URZ ;  /* 0x0000000730197290 */ /* 0x000fe2000fffe0ff */
[----:B------:R-:W-:-:S11]  /*1fc0*/  UMOV UR4, UR6 ;  /* 0x0000000600047c82 */ /* 0x000fd60008000000 */
.L_x_39:
[----:B------:R-:W-:Y:S01]  /*1fd0*/  ULEA UR17, UR4, UR13, 0x3 ;  /* 0x0000000d04117291 */ /* 0x000fe2000f8e18ff */
[----:B--2---:R-:W-:Y:S01]  /*1fe0*/  @P3 MOV R2, 0xa000 ;  /* 0x0000a00000023802 */ /* 0x004fe20000000f00 */
[----:B--2-4-:R-:W-:Y:S10]  /*1ff0*/  @P0 BRA `(.L_x_34) ;  /* 0x00000000000c0947 */ /* 0x014ff40003800000 */
[----:B------:R-:W-:-:S04]  /*2000*/  SHF.L.U32 R3, R12, 0x1f, RZ ;  /* 0x0000001f0c037819 */ /* 0x000fc800000006ff */
[----:B------:R-:W2:Y:S02]  /*2010*/  SYNCS.PHASECHK.TRANS64.TRYWAIT P0, [UR17+0x50], R3 ;  /* 0x00005003ff0075a7 */ /* 0x000ea40008001111 */
[----:B--2---:R-:W-:Y:S05]  /*2020*/  @!P0 BRA `(.L_x_35) ;  /* 0x0000005800d48947 */ /* 0x004fea0003800000 */
.L_x_34:
[----:B------:R2:W-:Y:S01]  /*2030*/  @P3 SYNCS.ARRIVE.TRANS64 RZ, [UR17], R2 ;  /* 0x00000002ffff39a7 */ /* 0x0005e20008000011 */
[----:B------:R-:W-:-:S04]  /*2040*/  ULOP3.LUT UR5, UR21, 0x2, URZ, 0xfc, !UPT ;  /* 0x0000000215057892 */ /* 0x000fc8000f8efcff */
[----:B------:R-:W-:-:S09]  /*2050*/  UISETP.NE.AND UP0, UPT, UR5, 0x2, UPT ;  /* 0x000000020500788c */ /* 0x000fd2000bf05270 */
[----:B------:R-:W-:Y:S05]  /*2060*/  BRA.U UP0, `(.L_x_36) ;  /* 0x0000000100047547 */ /* 0x000fea000b800000 */
[----:B------:R-:W-:Y:S05]  /*2070*/  BPT.TRAP 0x1 ;  /* 0x000000040000795c */ /* 0x000fea0000300000 */
.L_x_36:
[----:B------:R-:W-:Y:S04]  /*2080*/  BSSY.RECONVERGENT B0, `(.L_x_37) ;  /* 0x0000003000007945 */ /* 0x000fe80003800200 */
[----:B------:R-:W-:Y:S05]  /*2090*/  @!P2 BRA `(.L_x_38) ;  /* 0x000000000004a947 */ /* 0x000fea0003800000 */
[----:B------:R-:W-:Y:S05]  /*20a0*/  BPT.TRAP 0x1 ;  /* 0x000000040000795c */ /* 0x000fea0000300000 */
.L_x_38:
[----:B------:R-:W-:Y:S05]  /*20b0*/  BSYNC.RECONVERGENT B0 ;  /* 0x0000000000007941 */ /* 0x000fea0003800200 */
.L_x_37:
[----:B------:R-:W-:Y:S02]  /*20c0*/  UIADD3 UR5, UPT, UPT, UR4, 0x1, URZ ;  /* 0x0000000104057890 */ /* 0x000fe4000fffe0ff */
[----:B------:R-:W-:Y:S02]  /*20d0*/  UIADD3 UR14, UP1, UPT, UR26, 0x80, URZ ;  /* 0x000000801a0e7890 */ /* 0x000fe4000ff3e0ff */
[----:B------:R-:W-:Y:S02]  /*20e0*/  UISETP.NE.AND UP0, UPT, UR5, 0xa, UPT ;  /* 0x0000000a0500788c */ /* 0x000fe4000bf05270 */
[----:B------:R-:W-:Y:S02]  /*20f0*/  ULEA UR16, UR4, UR30, 0xe ;  /* 0x0000001e04107291 */ /* 0x000fe4000f8e70ff */
[----:B------:R-:W-:Y:S02]  /*2100*/  USEL UR8, URZ, 0x1, UP0 ;  /* 0x00000001ff087887 */ /* 0x000fe40008000000 */
[----:B------:R-:W-:-:S02]  /*2110*/  USEL UR6, UR5, URZ, UP0 ;  /* 0x000000ff05067287 */ /* 0x000fc40008000000 */
[----:B------:R-:W-:Y:S02]  /*2120*/  UIADD3 UR22, UP0, UPT, UR26, 0x180, URZ ;  /* 0x000001801a167890 */ /* 0x000fe4000ff1e0ff */
[----:B------:R-:W-:Y:S01]  /*2130*/  LOP3.LUT R12, R12, UR8, RZ, 0x3c, !PT ;  /* 0x000000080c0c7c12 */ /* 0x000fe2000f8e3cff */
[----:B------:R-:W-:Y:S02]  /*2140*/  ULEA UR8, UR4, UR13, 0xc ;  /* 0x0000000d04087291 */ /* 0x000fe4000f8e60ff */
[----:B------:R-:W-:Y:S01]  /*2150*/  ULEA UR5, UR6, UR13, 0x3 ;  /* 0x0000000d06057291 */ /* 0x000fe2000f8e18ff */
[----:B-1----:R-:W-:Y:S01]  /*2160*/  SHF.L.U32 R0, R12, 0x1f, RZ ;  /* 0x0000001f0c007819 */ /* 0x002fe200000006ff */
[----:B------:R-:W-:Y:S02]  /*2170*/  USHF.L.U32 UR18, UR7, 0x7, URZ ;  /* 0x0000000707127899 */ /* 0x000fe400080006ff */
[----:B------:R-:W-:Y:S02]  /*2180*/  ULOP3.LUT UR17, UR17, 0xfefffff8, URZ, 0xc0, !UPT ;  /* 0xfefffff811117892 */ /* 0x000fe4000f8ec0ff */
[----:B------:R-:W-:-:S02]  /*2190*/  UIADD3.X UR15, UPT, UPT, URZ, UR27, URZ, UP1, !UPT ;  /* 0x0000001bff0f7290 */ /* 0x000fc40008ffe4ff */
[----:B------:R-:W-:Y:S01]  /*21a0*/  UPRMT UR4, URZ, 0x5410, UR24 ;  /* 0x00005410ff047896 */ /* 0x000fe20008000018 */
[----:B------:R3:W4:Y:S01]  /*21b0*/  SYNCS.PHASECHK.TRANS64.TRYWAIT P0, [UR5+0x50], R0 ;  /* 0x00005000ff0075a7 */ /* 0x0007220008001105 */
[----:B------:R-:W-:Y:S02]  /*21c0*/  UIADD3 UR8, UPT, UPT, UR8, 0x2c400, URZ ;  /* 0x0002c40008087890 */ /* 0x000fe4000fffe0ff */
[----:B------:R-:W-:Y:S01]  /*21d0*/  UIADD3.X UR23, UPT, UPT, URZ, UR27, URZ, UP0, !UPT ;  /* 0x0000001bff177290 */ /* 0x000fe200087fe4ff */
[----:B------:R-:W-:Y:S01]  /*21e0*/  UMOV UR32, 0x0 ;  /* 0x0000000000207882 */ /* 0x000fe20000000000 */
[----:B------:R-:W-:Y:S01]  /*21f0*/  UMOV UR33, 0x10000000 ;  /* 0x1000000000217882 */ /* 0x000fe20000000000 */
[----:B------:R-:W-:Y:S01]  /*2200*/  UMOV UR19, UR35 ;  /* 0x0000002300137c82 */ /* 0x000fe20008000000 */
[----:B------:R-:W-:Y:S01]  /*2210*/  UMOV UR20, UR36 ;  /* 0x0000002400147c82 */ /* 0x000fe20008000000 */
[----:B------:R-:W-:Y:S01]  /*2220*/  UMOV UR12, UR36 ;  /* 0x00000024000c7c82 */ /* 0x000fe20008000000 */
[----:B------:R-:W-:Y:S01]  /*2230*/  UMOV UR9, UR17 ;  /* 0x0000001100097c82 */ /* 0x000fe20008000000 */
[----:B------:R-:W-:Y:S01]  /*2240*/  UMOV UR10, UR18 ;  /* 0x00000012000a7c82 */ /* 0x000fe20008000000 */
[----:B------:R1:W-:Y:S01]  /*2250*/  UTMALDG.3D.MULTICAST.2CTA [UR16], [UR14], UR4, desc[UR32] ;  /* 0x000020100e0073b4 */ /* 0x0003e20008211804 */
[----:B------:R-:W-:-:S04]  /*2260*/  UIADD3 UR7, UPT, UPT, UR7, 0x1, URZ ;  /* 0x0000000107077890 */ /* 0x000fc8000fffe0ff */
[----:B------:R-:W-:Y:S01]  /*2270*/  UISETP.NE.AND UP0, UPT, UR7, UR25, UPT ;  /* 0x000000190700728c */ /* 0x000fe2000bf05270 */
[----:B------:R3:W-:Y:S01]  /*2280*/  UTMALDG.3D.2CTA [UR8], [UR22], desc[UR32] ;  /* 0x00002008160075b4 */ /* 0x0007e20008211000 */
[----:B-1----:R-:W-:-:S07]  /*2290*/  UMOV UR4, UR6 ;  /* 0x0000000600047c82 */ /* 0x002fce0008000000 */
[----:B---3--:R-:W-:Y:S05]  /*22a0*/  BRA.U UP0, `(.L_x_39) ;  /* 0xfffffffd00487547 */ /* 0x008fea000b83ffff */
.L_x_33:
[C---:B------:R-:W-:Y:S01]  /*22b0*/  LEA R3, R11.reuse, UR13, 0x3 ;  /* 0x0000000d0b037c11 */ /* 0x040fe2000f8e18ff */
[----:B------:R-:W-:Y:S01]  /*22c0*/  NOP ;  /* 0x0000000000007918 */ /* 0x000fe20000000000 */
[----:B-1----:R-:W-:Y:S02]  /*22d0*/  SHF.L.U32 R0, R10, 0x1f, RZ ;  /* 0x0000001f0a007819 */ /* 0x002fe400000006ff */
[----:B------:R-:W-:Y:S02]  /*22e0*/  LEA R4, R11, UR13, 0x4 ;  /* 0x0000000d0b047c11 */ /* 0x000fe4000f8e20ff */
[----:B--2-4-:R-:W1:Y:S02]  /*22f0*/  SYNCS.PHASECHK.TRANS64.TRYWAIT P0, [R3+URZ+0xc0], R0 ;  /* 0x0000c000030075a7 */ /* 0x014e6400080011ff */
[----:B-1----:R-:W-:Y:S05]  /*2300*/  @!P0 BRA `(.L_x_40) ;  /* 0x0000005800348947 */ /* 0x002fea0003800000 */
.L_x_123:
[----:B------:R-:W2:Y:S01]  /*2310*/  LDS.128 R4, [R4+0x150] ;  /* 0x0001500004047984 */ /* 0x000ea20000000c00 */
[----:B------:R-:W-:Y:S01]  /*2320*/  UISETP.GE.AND UP0, UPT, UR40, 0x1, UPT ;  /* 0x000000012800788c */ /* 0x000fe2000bf06270 */
[----:B------:R-:W-:Y:S01]  /*2330*/  @!PT LDS RZ, [RZ] ;  /* 0x00000000fffff984 */ /* 0x000fe20000000800 */
[----:B------:R-:W-:Y:S01]  /*2340*/  @!PT LDS RZ, [RZ] ;  /* 0x00000000fffff984 */ /* 0x000fe20000000800 */
[----:B------:R-:W-:Y:S01]  /*2350*/  @!PT LDS RZ, [RZ] ;  /* 0x00000000fffff984 */ /* 0x000fe20000000800 */
[----:B------:R-:W-:Y:S01]  /*2360*/  @!PT LDS RZ, [RZ] ;  /* 0x00000000fffff984 */ /* 0x000fe20000000800 */
[----:B------:R3:W-:Y:S06]  /*2370*/  MEMBAR.ALL.CTA ;  /* 0x0000000000007992 */ /* 0x0007ec0000008000 */
[----:B---3--:R-:W3:Y:S01]  /*2380*/  FENCE.VIEW.ASYNC.S ;  /* 0x00000000000073c6 */ /* 0x008ee20000000000 */
[----:B--2---:R-:W-:-:S13]  /*2390*/  LOP3.LUT P0, RZ, R6, 0x1, RZ, 0xc0, !PT ;  /* 0x0000000106ff7812 */ /* 0x004fda000780c0ff */
[----:B---3--:R-:W-:Y:S01]  /*23a0*/  VOTEU.ANY UP1, P0 ;  /* 0x0000000000ff7886 */ /* 0x008fe20000020100 */
[----:B------:R-:W-:-:S13]  /*23b0*/  PLOP3.LUT P0, PT, PT, PT, UP1, 0x80, 0x8 ;  /* 0x000000000008781c */ /* 0x000fda0003f0f018 */
[----:B-1----:R-:W-:Y:S02]  /*23c0*/  @P0 LOP3.LUT R0, R5, 0xffff, RZ, 0xc0, !PT ;  /* 0x0000ffff05000812 */ /* 0x002fe400078ec0ff */
[----:B------:R-:W-:Y:S02]  /*23d0*/  @P0 MOV R2, R4 ;  /* 0x0000000400020202 */ /* 0x000fe40000000f00 */
[----:B------:R-:W-:Y:S01]  /*23e0*/  @P0 R2UR UR5, R0 ;  /* 0x00000000000502ca */ /* 0x000fe200000e0000 */
[----:B------:R-:W-:Y:S01]  /*23f0*/  VIADD R0, R3, 0xd0 ;  /* 0x000000d003007836 */ /* 0x000fe20000000000 */
[----:B------:R-:W-:Y:S02]  /*2400*/  @P0 SHF.R.U32.HI R4, RZ, 0x10, R5 ;  /* 0x00000010ff040819 */ /* 0x000fe40000011605 */
[----:B------:R-:W-:Y:S02]  /*2410*/  @P0 R2UR UR7, R2 ;  /* 0x00000000020702ca */ /* 0x000fe400000e0000 */
[----:B------:R-:W-:-:S02]  /*2420*/  PRMT R0, RZ, 0x654, R0 ;  /* 0x00000654ff007816 */ /* 0x000fc40000000000 */
[----:B------:R-:W-:Y:S02]  /*2430*/  @P0 R2UR UR4, R4 ;  /* 0x00000000040402ca */ /* 0x000fe400000e0000 */
[----:B------:R1:W-:Y:S03]  /*2440*/  SYNCS.ARRIVE.TRANS64.RED.A1T0 RZ, [R0+URZ], RZ ;  /* 0x000000ff00ff79a7 */ /* 0x0003e600081004ff */
[----:B------:R-:W-:-:S04]  /*2450*/  @UP1 UMOV UR31, UR5 ;  /* 0x00000005001f1c82 */ /* 0x000fc80008000000 */
[----:B------:R-:W-:-:S04]  /*2460*/  @UP1 UMOV UR37, UR7 ;  /* 0x0000000700251c82 */ /* 0x000fc80008000000 */
[----:B------:R-:W-:Y:S01]  /*2470*/  @UP1 UMOV UR36, UR4 ;  /* 0x0000000400241c82 */ /* 0x000fe20008000000 */
[----:B------:R-:W-:Y:S05]  /*2480*/  BRA.U !UP0, `(.L_x_41) ;  /* 0x0000000108d47547 */ /* 0x000fea000b800000 */
[----:B------:R-:W2:Y:S01]  /*2490*/  LDCU.128 UR16, c[0x0][0xb10] ;  /* 0x00016200ff1077ac */ /* 0x000ea20008000c00 */
[----:B------:R-:W3:Y:S01]  /*24a0*/  LDCU UR12, c[0x0][0xb20] ;  /* 0x00016400ff0c77ac */ /* 0x000ee20008000800 */
[----:B------:R-:W4:Y:S01]  /*24b0*/  LDCU UR20, c[0x0][0xb0c] ;  /* 0x00016180ff1477ac */ /* 0x000f220008000800 */
[----:B------:R-:W1:Y:S01]  /*24c0*/  LDCU.64 UR8, c[0x0][0xb28] ;  /* 0x00016500ff0877ac */ /* 0x000e620008000a00 */
[----:B------:R-:W-:Y:S02]  /*24d0*/  UISETP.NE.AND UP3, UPT, UR40, 0x1, UPT ;  /* 0x000000012800788c */ /* 0x000fe4000bf65270 */
[----:B--2---:R-:W-:Y:S02]  /*24e0*/  UIMAD.WIDE.U32 UR10, UR38, UR19, URZ ;  /* 0x00000013260a72a5 */ /* 0x004fe4000f8e00ff */
[----:B------:R-:W-:Y:S02]  /*24f0*/  UIMAD.WIDE.U32 UR4, UR39, UR16, URZ ;  /* 0x00000010270472a5 */ /* 0x000fe4000f8e00ff */
[----:B------:R-:W-:-:S02]  /*2500*/  UISETP.NE.AND UP0, UPT, UR18, 0x1, UPT ;  /* 0x000000011200788c */ /* 0x000fc4000bf05270 */
[----:B------:R-:W-:Y:S01]  /*2510*/  UIMAD.WIDE.U32 UR22, UR31, UR19, URZ ;  /* 0x000000131f1672a5 */ /* 0x000fe2000f8e00ff */
[----:B------:R-:W-:Y:S02]  /*2520*/  UMOV UR10, UR11 ;  /* 0x0000000b000a7c82 */ /* 0x000fe40008000000 */
[----:B------:R-:W-:Y:S01]  /*2530*/  UMOV UR4, UR5 ;  /* 0x0000000500047c82 */ /* 0x000fe20008000000 */
[----:B---3--:R-:W-:Y:S02]  /*2540*/  USHF.R.U32.HI UR10, URZ, UR12, UR10 ;  /* 0x0000000cff0a7299 */ /* 0x008fe4000801160a */
[----:B----4-:R-:W-:Y:S02]  /*2550*/  UISETP.NE.AND UP2, UPT, UR20, 0x1, UPT ;  /* 0x000000011400788c */ /* 0x010fe4000bf45270 */
[----:B------:R-:W-:Y:S02]  /*2560*/  USHF.R.U32.HI UR4, URZ, UR17, UR4 ;  /* 0x00000011ff047299 */ /* 0x000fe40008011604 */
[----:B------:R-:W-:-:S02]  /*2570*/  USEL UR5, UR38, UR10, !UP0 ;  /* 0x0000000a26057287 */ /* 0x000fc4000c000000 */
[----:B------:R-:W-:Y:S02]  /*2580*/  USEL UR7, UR39, UR4, !UP2 ;  /* 0x0000000427077287 */ /* 0x000fe4000d000000 */
[----:B-1----:R-:W-:Y:S01]  /*2590*/  UIMAD.WIDE.U32 UR10, UR5, UR8, URZ ;  /* 0x00000008050a72a5 */ /* 0x002fe2000f8e00ff */
[----:B------:R-:W-:Y:S01]  /*25a0*/  UMOV UR4, UR23 ;  /* 0x0000001700047c82 */ /* 0x000fe20008000000 */
[----:B------:R-:W-:Y:S02]  /*25b0*/  UIMAD.WIDE.U32 UR14, UR37, UR16, URZ ;  /* 0x00000010250e72a5 */ /* 0x000fe4000f8e00ff */
[----:B------:R-:W-:-:S03]  /*25c0*/  UIMAD.WIDE.U32 UR22, UR7, UR8, URZ ;  /* 0x00000008071672a5 */ /* 0x000fc6000f8e00ff */
[----:B------:R-:W-:Y:S01]  /*25d0*/  UMOV UR10, UR11 ;  /* 0x0000000b000a7c82 */ /* 0x000fe20008000000 */
[----:B------:R-:W-:Y:S02]  /*25e0*/  USHF.R.U32.HI UR4, URZ, UR12, UR4 ;  /* 0x0000000cff047299 */ /* 0x000fe40008011604 */
[----:B------:R-:W-:Y:S01]  /*25f0*/  @UP3 USHF.R.U32.HI UR5, URZ, UR9, UR10 ;  /* 0x00000009ff053299 */ /* 0x000fe2000801160a */
[----:B------:R-:W-:Y:S01]  /*2600*/  UMOV UR14, UR15 ;  /* 0x0000000f000e7c82 */ /* 0x000fe20008000000 */
[----:B------:R-:W-:Y:S01]  /*2610*/  UMOV UR22, UR23 ;  /* 0x0000001700167c82 */ /* 0x000fe20008000000 */
[----:B------:R-:W-:Y:S02]  /*2620*/  USHF.R.U32.HI UR17, URZ, UR17, UR14 ;  /* 0x00000011ff117299 */ /* 0x000fe4000801160e */
[----:B------:R-:W-:Y:S02]  /*2630*/  USEL UR4, UR31, UR4, !UP0 ;  /* 0x000000041f047287 */ /* 0x000fe4000c000000 */
[----:B------:R-:W-:-:S02]  /*2640*/  @UP3 USHF.R.U32.HI UR7, URZ, UR9, UR22 ;  /* 0x00000009ff073299 */ /* 0x000fc40008011616 */
[----:B------:R-:W-:Y:S02]  /*2650*/  UIMAD UR10, UR40, UR5, URZ ;  /* 0x00000005280a72a4 */ /* 0x000fe4000f8e02ff */
[----:B------:R-:W-:Y:S02]  /*2660*/  USEL UR5, UR37, UR17, !UP2 ;  /* 0x0000001125057287 */ /* 0x000fe4000d000000 */
[----:B------:R-:W-:Y:S02]  /*2670*/  UIMAD UR12, UR40, UR7, URZ ;  /* 0x00000007280c72a4 */ /* 0x000fe4000f8e02ff */
[----:B------:R-:W-:Y:S02]  /*2680*/  UISETP.GE.AND UP0, UPT, UR4, UR10, UPT ;  /* 0x0000000a0400728c */ /* 0x000fe4000bf06270 */
[----:B------:R-:W-:Y:S02]  /*2690*/  UIMAD.WIDE.U32 UR10, UR4, UR8, URZ ;  /* 0x00000008040a72a5 */ /* 0x000fe4000f8e00ff */
[----:B------:R-:W-:-:S02]  /*26a0*/  UISETP.GE.OR UP0, UPT, UR5, UR12, UP0 ;  /* 0x0000000c0500728c */ /* 0x000fc40008706670 */
[----:B------:R-:W-:Y:S02]  /*26b0*/  UIMAD.WIDE.U32 UR14, UR5, UR8, URZ ;  /* 0x00000008050e72a5 */ /* 0x000fe4000f8e00ff */
[----:B------:R-:W-:Y:S01]  /*26c0*/  UIADD3 UR12, UPT, UPT, -UR5, URZ, URZ ;  /* 0x000000ff050c7290 */ /* 0x000fe2000fffe1ff */
[----:B------:R-:W-:Y:S01]  /*26d0*/  UMOV UR10, UR11 ;  /* 0x0000000b000a7c82 */ /* 0x000fe20008000000 */
[----:B------:R-:W-:Y:S02]  /*26e0*/  UIADD3 UR11, UPT, UPT, -UR4, URZ, URZ ;  /* 0x000000ff040b7290 */ /* 0x000fe4000fffe1ff */
[----:B------:R-:W-:-:S03]  /*26f0*/  USHF.R.U32.HI UR10, URZ, UR9, UR10 ;  /* 0x00000009ff0a7299 */ /* 0x000fc6000801160a */
[----:B------:R-:W-:Y:S01]  /*2700*/  @!UP0 UMOV UR8, UR15 ;  /* 0x0000000f00088c82 */ /* 0x000fe20008000000 */
[----:B------:R-:W-:Y:S02]  /*2710*/  UIMAD UR11, UR18, UR11, UR31 ;  /* 0x0000000b120b72a4 */ /* 0x000fe4000f8e021f */
[----:B------:R-:W-:Y:S02]  /*2720*/  USEL UR10, UR4, UR10, !UP3 ;  /* 0x0000000a040a7287 */ /* 0x000fe4000d800000 */
[----:B------:R-:W-:Y:S02]  /*2730*/  @!UP0 USHF.R.U32.HI UR8, URZ, UR9, UR8 ;  /* 0x00000009ff088299 */ /* 0x000fe40008011608 */
[----:B------:R-:W-:Y:S02]  /*2740*/  UIADD3 UR9, UPT, UPT, -UR10, URZ, URZ ;  /* 0x000000ff0a097290 */ /* 0x000fe4000fffe1ff */
[----:B------:R-:W-:Y:S02]  /*2750*/  @!UP0 USEL UR8, UR5, UR8, !UP3 ;  /* 0x0000000805088287 */ /* 0x000fe4000d800000 */
[----:B------:R-:W-:-:S02]  /*2760*/  UIMAD UR9, UR40, UR9, UR4 ;  /* 0x00000009280972a4 */ /* 0x000fc4000f8e0204 */
[----:B------:R-:W-:Y:S02]  /*2770*/  @!UP0 UIADD3 UR10, UPT, UPT, UR10, -UR8, URZ ;  /* 0x800000080a0a8290 */ /* 0x000fe4000fffe0ff */
[----:B------:R-:W-:Y:S02]  /*2780*/  @!UP0 UIMAD UR8, UR9, UR7, UR8 ;  /* 0x00000007090882a4 */ /* 0x000fe4000f8e0208 */
[----:B------:R-:W-:Y:S02]  /*2790*/  @!UP0 UIMAD UR4, UR40, UR10, UR5 ;  /* 0x0000000a280482a4 */ /* 0x000fe4000f8e0205 */
[----:B------:R-:W-:Y:S02]  /*27a0*/  UIMAD UR7, UR20, UR12, UR37 ;  /* 0x0000000c140772a4 */ /* 0x000fe4000f8e0225 */
[----:B------:R-:W-:Y:S01]  /*27b0*/  UIMAD UR31, UR4, UR18, UR11 ;  /* 0x00000012041f72a4 */ /* 0x000fe2000f8e020b */
[----:B------:R-:W-:Y:S02]  /*27c0*/  @!UP0 UMOV UR5, UR8 ;  /* 0x0000000800058c82 */ /* 0x000fe40008000000 */
[----:B------:R-:W-:-:S12]  /*27d0*/  UIMAD UR37, UR5, UR20, UR7 ;  /* 0x00000014052572a4 */ /* 0x000fd8000f8e0207 */
.L_x_41:
[----:B------:R-:W2:Y:S02]  /*27e0*/  LDCU UR4, c[0x0][0xb30] ;  /* 0x00016600ff0477ac */ /* 0x000ea40008000800 */
[----:B--2---:R-:W-:-:S09]  /*27f0*/  UISETP.NE.AND UP0, UPT, UR4, 0x1, UPT ;  /* 0x000000010400788c */ /* 0x004fd2000bf05270 */
[----:B------:R-:W-:Y:S05]  /*2800*/  BRA.U UP0, `(.L_x_42) ;  /* 0x0000000100447547 */ /* 0x000fea000b800000 */
[----:B------:R-:W2:Y:S01]  /*2810*/  LDCU.128 UR16, c[0x0][0xb10] ;  /* 0x00016200ff1077ac */ /* 0x000ea20008000c00 */
[----:B------:R-:W3:Y:S01]  /*2820*/  LDCU UR10, c[0x0][0xb0c] ;  /* 0x00016180ff0a77ac */ /* 0x000ee20008000800 */
[----:B------:R-:W4:Y:S01]  /*2830*/  LDCU UR7, c[0x0][0xb20] ;  /* 0x00016400ff0777ac */ /* 0x000f220008000800 */
[----:B--2---:R-:W-:Y:S02]  /*2840*/  UIMAD.WIDE.U32 UR8, UR37, UR16, URZ ;  /* 0x00000010250872a5 */ /* 0x004fe4000f8e00ff */
[----:B------:R-:W-:Y:S02]  /*2850*/  UIMAD.WIDE.U32 UR4, UR31, UR19, URZ ;  /* 0x000000131f0472a5 */ /* 0x000fe4000f8e00ff */
[----:B---3--:R-:W-:Y:S02]  /*2860*/  UISETP.NE.AND UP2, UPT, UR10, 0x1, UPT ;  /* 0x000000010a00788c */ /* 0x008fe4000bf45270 */
[----:B------:R-:W-:Y:S01]  /*2870*/  UISETP.NE.AND UP0, UPT, UR18, 0x1, UPT ;  /* 0x000000011200788c */ /* 0x000fe2000bf05270 */
[----:B------:R-:W-:-:S02]  /*2880*/  UMOV UR8, UR9 ;  /* 0x0000000900087c82 */ /* 0x000fc40008000000 */
[----:B------:R-:W-:Y:S01]  /*2890*/  UMOV UR4, UR5 ;  /* 0x0000000500047c82 */ /* 0x000fe20008000000 */
[----:B------:R-:W-:Y:S02]  /*28a0*/  USHF.R.U32.HI UR17, URZ, UR17, UR8 ;  /* 0x00000011ff117299 */ /* 0x000fe40008011608 */
[----:B----4-:R-:W-:Y:S02]  /*28b0*/  USHF.R.U32.HI UR4, URZ, UR7, UR4 ;  /* 0x00000007ff047299 */ /* 0x010fe40008011604 */
[----:B------:R-:W-:Y:S02]  /*28c0*/  USEL UR5, UR37, UR17, !UP2 ;  /* 0x0000001125057287 */ /* 0x000fe4000d000000 */
[----:B------:R-:W-:-:S04]  /*28d0*/  USEL UR4, UR31, UR4, !UP0 ;  /* 0x000000041f047287 */ /* 0x000fc8000c000000 */
[----:B------:R-:W-:Y:S02]  /*28e0*/  UIADD3 UR7, UPT, UPT, UR5, -UR4, URZ ;  /* 0x8000000405077290 */ /* 0x000fe4000fffe0ff */
[----:B------:R-:W-:Y:S02]  /*28f0*/  UIADD3 UR4, UPT, UPT, -UR5, UR4, URZ ;  /* 0x0000000405047290 */ /* 0x000fe4000fffe1ff */
[----:B------:R-:W-:Y:S02]  /*2900*/  UIMAD UR31, UR7, UR18, UR31 ;  /* 0x00000012071f72a4 */ /* 0x000fe4000f8e021f */
[----:B------:R-:W-:-:S12]  /*2910*/  UIMAD UR37, UR4, UR10, UR37 ;  /* 0x0000000a042572a4 */ /* 0x000fd8000f8e0225 */
.L_x_42:
[----:B------:R-:W-:Y:S01]  /*2920*/  VIADD R11, R11, 0x1 ;  /* 0x000000010b0b7836 */ /* 0x000fe20000000000 */
[----:B------:R-:W-:Y:S01]  /*2930*/  PLOP3.LUT P1, PT, PT, PT, PT, 0x80, 0x8 ;  /* 0x000000000008781c */ /* 0x000fe20003f2f070 */
[----:B------:R-:W-:Y:S02]  /*2940*/  UIADD3 UR46, UPT, UPT, UR37, UR58, URZ ;  /* 0x0000003a252e7290 */ /* 0x000fe4000fffe0ff */
[----:B------:R-:W-:Y:S01]  /*2950*/  UIADD3 UR45, UPT, UPT, UR31, UR55, URZ ;  /* 0x000000371f2d7290 */ /* 0x000fe2000fffe0ff */
[----:B------:R-:W-:-:S04]  /*2960*/  ISETP.NE.AND P0, PT, R11, 0x2, PT ;  /* 0x000000020b00780c */ /* 0x000fc80003f05270 */
[----:B-1----:R-:W-:Y:S02]  /*2970*/  SEL R0, RZ, 0x1, P0 ;  /* 0x00000001ff007807 */ /* 0x002fe40000000000 */
[----:B------:R-:W-:Y:S02]  /*2980*/  SEL R11, R11, RZ, P0 ;  /* 0x000000ff0b0b7207 */ /* 0x000fe40000000000 */
[----:B------:R-:W-:Y:S01]  /*2990*/  LOP3.LUT R10, R10, R0, RZ, 0x3c, !PT ;  /* 0x000000000a0a7212 */ /* 0x000fe200078e3cff */
[----:B------:R-:W-:Y:S06]  /*29a0*/  BRA.U UP1, `(.L_x_43) ;  /* 0xfffffff101447547 */ /* 0x000fec000b83ffff */
[----:B------:R-:W-:Y:S01]  /*29b0*/  UIADD3 UR13, UPT, UPT, UR13, 0x50, URZ ;  /* 0x000000500d0d7890 */ /* 0x000fe2000fffe0ff */
[----:B------:R-:W-:-:S03]  /*29c0*/  SHF.L.U32 R2, R12, 0x1f, RZ ;  /* 0x0000001f0c027819 */ /* 0x000fc600000006ff */
[----:B------:R-:W-:-:S09]  /*29d0*/  ULEA UR4, UR6, UR13, 0x3 ;  /* 0x0000000d06047291 */ /* 0x000fd2000f8e18ff */
[----:B------:R-:W1:Y:S02]  /*29e0*/  SYNCS.PHASECHK.TRANS64.TRYWAIT P0, [UR4], R2 ;  /* 0x00000002ff0075a7 */ /* 0x000e640008001104 */
[----:B-1----:R-:W-:Y:S05]  /*29f0*/  @!P0 BRA `(.L_x_44) ;  /* 0x00000050008c8947 */ /* 0x002fea0003800000 */
.L_x_125:
[----:B------:R-:W-:-:S04]  /*2a00*/  UIADD3 UR4, UPT, UPT, UR6, 0x1, URZ ;  /* 0x0000000106047890 */ /* 0x000fc8000fffe0ff */
[----:B------:R-:W-:-:S04]  /*2a10*/  UISETP.NE.AND UP0, UPT, UR4, 0xa, UPT ;  /* 0x0000000a0400788c */ /* 0x000fc8000bf05270 */
[----:B------:R-:W-:Y:S02]  /*2a20*/  USEL UR6, URZ, 0x1, UP0 ;  /* 0x00000001ff067887 */ /* 0x000fe40008000000 */
[----:B------:R-:W-:-:S04]  /*2a30*/  USEL UR4, UR4, URZ, UP0 ;  /* 0x000000ff04047287 */ /* 0x000fc80008000000 */
[----:B------:R-:W-:Y:S01]  /*2a40*/  ULEA UR5, UR4, UR13, 0x3 ;  /* 0x0000000d04057291 */ /* 0x000fe2000f8e18ff */
[----:B-1----:R-:W-:-:S04]  /*2a50*/  LOP3.LUT R2, R12, UR6, RZ, 0x3c, !PT ;  /* 0x000000060c027c12 */ /* 0x002fc8000f8e3cff */
[----:B------:R-:W-:-:S04]  /*2a60*/  SHF.L.U32 R3, R2, 0x1f, RZ ;  /* 0x0000001f02037819 */ /* 0x000fc800000006ff */
[----:B------:R-:W1:Y:S02]  /*2a70*/  SYNCS.PHASECHK.TRANS64.TRYWAIT P0, [UR5], R3 ;  /* 0x00000003ff0075a7 */ /* 0x000e640008001105 */
[----:B-1----:R-:W-:Y:S05]  /*2a80*/  @!P0 BRA `(.L_x_45) ;  /* 0x0000005000808947 */ /* 0x002fea0003800000 */
.L_x_127:
[----:B------:R-:W-:-:S04]  /*2a90*/  UIADD3 UR4, UPT, UPT, UR4, 0x1, URZ ;  /* 0x0000000104047890 */ /* 0x000fc8000fffe0ff */
[----:B------:R-:W-:-:S04]  /*2aa0*/  UISETP.NE.AND UP0, UPT, UR4, 0xa, UPT ;  /* 0x0000000a0400788c */ /* 0x000fc8000bf05270 */
[----:B------:R-:W-:Y:S02]  /*2ab0*/  USEL UR6, URZ, 0x1, UP0 ;  /* 0x00000001ff067887 */ /* 0x000fe40008000000 */
[----:B------:R-:W-:-:S04]  /*2ac0*/  USEL UR4, UR4, URZ, UP0 ;  /* 0x000000ff04047287 */ /* 0x000fc80008000000 */
[----:B------:R-:W-:Y:S01]  /*2ad0*/  ULEA UR5, UR4, UR13, 0x3 ;  /* 0x0000000d04057291 */ /* 0x000fe2000f8e18ff */
[----:B------:R-:W-:-:S04]  /*2ae0*/  LOP3.LUT R2, R2, UR6, RZ, 0x3c, !PT ;  /* 0x0000000602027c12 */ /* 0x000fc8000f8e3cff */
[----:B-1----:R-:W-:-:S04]  /*2af0*/  SHF.L.U32 R3, R2, 0x1f, RZ ;  /* 0x0000001f02037819 */ /* 0x002fc800000006ff */
[----:B------:R-:W1:Y:S02]  /*2b00*/  SYNCS.PHASECHK.TRANS64.TRYWAIT P0, [UR5], R3 ;  /* 0x00000003ff0075a7 */ /* 0x000e640008001105 */
[----:B-1----:R-:W-:Y:S05]  /*2b10*/  @!P0 BRA `(.L_x_46) ;  /* 0x0000005000748947 */ /* 0x002fea0003800000 */
.L_x_129:
        /* <DEDUP_REMOVED lines=9> */
.L_x_131:
        /* <DEDUP_REMOVED lines=9> */
.L_x_133:
        /* <DEDUP_REMOVED lines=9> */
.L_x_135:
        /* <DEDUP_REMOVED lines=9> */
.L_x_137:
        /* <DEDUP_REMOVED lines=9> */
.L_x_139:
        /* <DEDUP_REMOVED lines=9> */
.L_x_141:
[----:B------:R-:W-:-:S04]  /*2e80*/  UIADD3 UR4, UPT, UPT, UR4, 0x1, URZ ;  /* 0x0000000104047890 */ /* 0x000fc8000fffe0ff */
[----:B------:R-:W-:-:S04]  /*2e90*/  UISETP.NE.AND UP0, UPT, UR4, 0xa, UPT ;  /* 0x0000000a0400788c */ /* 0x000fc8000bf05270 */
[----:B------:R-:W-:Y:S02]  /*2ea0*/  USEL UR5, URZ, 0x1, UP0 ;  /* 0x00000001ff057887 */ /* 0x000fe40008000000 */
[----:B------:R-:W-:-:S04]  /*2eb0*/  USEL UR4, UR4, URZ, UP0 ;  /* 0x000000ff04047287 */ /* 0x000fc80008000000 */
[----:B------:R-:W-:Y:S01]  /*2ec0*/  ULEA UR4, UR4, UR13, 0x3 ;  /* 0x0000000d04047291 */ /* 0x000fe2000f8e18ff */
[----:B------:R-:W-:-:S04]  /*2ed0*/  LOP3.LUT R2, R2, UR5, RZ, 0x3c, !PT ;  /* 0x0000000502027c12 */ /* 0x000fc8000f8e3cff */
[----:B------:R-:W-:Y:S01]  /*2ee0*/  SHF.L.U32 R2, R2, 0x1f, RZ ;  /* 0x0000001f02027819 */ /* 0x000fe200000006ff */
[----:B-1----:R-:W-:-:S07]  /*2ef0*/  IMAD.U32 R0, RZ, RZ, UR4 ;  /* 0x00000004ff007e24 */ /* 0x002fce000f8e00ff */
.L_x_53:
[----:B-1----:R1:W2:Y:S02]  /*2f00*/  SYNCS.PHASECHK.TRANS64.TRYWAIT P0, [R0+URZ], R2 ;  /* 0x00000002000075a7 */ /* 0x0022a400080011ff */
[----:B--2---:R-:W-:Y:S05]  /*2f10*/  @!P0 NANOSLEEP.SYNCS 0x989680 ;  /* 0x009896800000895d */ /* 0x004fea0003900000 */
[----:B------:R-:W2:Y:S02]  /*2f20*/  @!P0 SYNCS.PHASECHK.TRANS64 P0, [R0+URZ], R2 ;  /* 0x00000002000085a7 */ /* 0x000ea400080010ff */
[----:B--2---:R-:W-:Y:S05]  /*2f30*/  @P0 EXIT ;  /* 0x000000000000094d */ /* 0x004fea0003800000 */
[----:B------:R-:W-:Y:S05]  /*2f40*/  BRA `(.L_x_53) ;  /* 0xfffffffc00ec7947 */ /* 0x000fea000383ffff */
.L_x_23:
[----:B------:R-:W1:Y:S02]  /*2f50*/  S2UR UR4, SR_CgaCtaId ;  /* 0x00000000000479c3 */ /* 0x000e640000008800 */
[----:B-1----:R-:W-:-:S04]  /*2f60*/  UISETP.NE.AND UP0, UPT, UR4, URZ, UPT ;  /* 0x000000ff0400728c */ /* 0x002fc8000bf05270 */
[----:B------:R-:W-:-:S09]  /*2f70*/  UISETP.NE.OR UP0, UPT, UR13, 0x1, UP0 ;  /* 0x000000010d00788c */ /* 0x000fd20008705670 */
[----:B------:R-:W-:Y:S05]  /*2f80*/  BRA.U UP0, `(.L_x_54) ;  /* 0x00000005004c7547 */ /* 0x000fea000b800000 */
[----:B------:R-:W1:Y:S01]  /*2f90*/  S2UR UR5, SR_CgaCtaId ;  /* 0x00000000000579c3 */ /* 0x000e620000008800 */
[----:B------:R-:W-:Y:S01]  /*2fa0*/  UMOV UR4, 0x400 ;  /* 0x0000040000047882 */ /* 0x000fe20000000000 */
[----:B------:R-:W-:Y:S01]  /*2fb0*/  ISETP.GE.U32.AND P2, PT, R0, 0x4, PT ;  /* 0x000000040000780c */ /* 0x000fe20003f46070 */
[----:B------:R-:W-:Y:S01]  /*2fc0*/  IMAD.MOV.U32 R12, RZ, RZ, 0x1 ;  /* 0x00000001ff0c7424 */ /* 0x000fe200078e00ff */
[----:B------:R-:W-:Y:S02]  /*2fd0*/  CS2R R10, SRZ ;  /* 0x00000000000a7805 */ /* 0x000fe4000001ff00 */
[----:B------:R-:W-:Y:S01]  /*2fe0*/  CS2R R8, SRZ ;  /* 0x0000000000087805 */ /* 0x000fe2000001ff00 */
[----:B-1----:R-:W-:-:S03]  /*2ff0*/  ULEA UR6, UR5, UR4, 0x18 ;  /* 0x0000000405067291 */ /* 0x002fc6000f8ec0ff */
[----:B------:R-:W-:-:S09]  /*3000*/  UMOV UR5, URZ ;  /* 0x000000ff00057c82 */ /* 0x000fd20008000000 */
.L_x_58:
[----:B------:R-:W-:Y:S02]  /*3010*/  LEA R2, R8, UR6, 0x3 ;  /* 0x0000000608027c11 */ /* 0x000fe4000f8e18ff */
[----:B------:R-:W-:-:S03]  /*3020*/  SHF.L.U32 R4, R9, 0x1f, RZ ;  /* 0x0000001f09047819 */ /* 0x000fc600000006ff */
[----:B------:R-:W-:Y:S01]  /*3030*/  VIADD R5, R2, 0x130 ;  /* 0x0000013002057836 */ /* 0x000fe20000000000 */
[----:B------:R-:W1:Y:S02]  /*3040*/  SYNCS.PHASECHK.TRANS64.TRYWAIT P0, [R2+URZ+0x120], R4 ;  /* 0x00012004020075a7 */ /* 0x000e6400080011ff */
[----:B-1----:R-:W-:Y:S05]  /*3050*/  @!P0 BRA `(.L_x_55) ;  /* 0x0000004c00cc8947 */ /* 0x002fea0003800000 */
.L_x_142:
[----:B------:R-:W-:Y:S01]  /*3060*/  ULEA UR4, UR5, UR6, 0x3 ;  /* 0x0000000605047291 */ /* 0x000fe2000f8e18ff */
[----:B-1----:R-:W-:Y:S01]  /*3070*/  PRMT R2, RZ, 0x654, R5 ;  /* 0x00000654ff027816 */ /* 0x002fe20000000005 */
[----:B------:R-:W-:Y:S01]  /*3080*/  @!P2 IMAD.MOV.U32 R4, RZ, RZ, 0x10 ;  /* 0x00000010ff04a424 */ /* 0x000fe200078e00ff */
[----:B------:R-:W-:Y:S01]  /*3090*/  SHF.L.U32 R5, R12, 0x1f, RZ ;  /* 0x0000001f0c057819 */ /* 0x000fe200000006ff */
[----:B------:R-:W-:Y:S01]  /*30a0*/  UIADD3 UR7, UPT, UPT, UR4, 0xc0, URZ ;  /* 0x000000c004077890 */ /* 0x000fe2000fffe0ff */
[----:B------:R1:W-:Y:S05]  /*30b0*/  SYNCS.ARRIVE.TRANS64.RED.A1T0 RZ, [R2+URZ], RZ ;  /* 0x000000ff02ff79a7 */ /* 0x0003ea00081004ff */
[----:B------:R-:W-:Y:S01]  /*30c0*/  IMAD.U32 R6, RZ, RZ, UR7 ;  /* 0x00000007ff067e24 */ /* 0x000fe2000f8e00ff */
[----:B------:R-:W2:Y:S04]  /*30d0*/  SYNCS.PHASECHK.TRANS64.TRYWAIT P0, [UR4+0xd0], R5 ;  /* 0x0000d005ff0075a7 */ /* 0x000ea80008001104 */
[----:B------:R-:W-:Y:S01]  /*30e0*/  PRMT R6, R0, 0x654, R6 ;  /* 0x0000065400067816 */ /* 0x000fe20000000006 */
[----:B-12---:R-:W-:Y:S06]  /*30f0*/  @!P0 BRA `(.L_x_56) ;  /* 0x0000004c00b88947 */ /* 0x006fec0003800000 */
.L_x_144:
[----:B------:R-:W-:Y:S01]  /*3100*/  ULEA UR8, UR5, UR6, 0x4 ;  /* 0x0000000605087291 */ /* 0x000fe2000f8e20ff */
[----:B------:R-:W-:Y:S01]  /*3110*/  SEL R3, R6, R3, !P2 ;  /* 0x0000000306037207 */ /* 0x000fe20005000000 */
[----:B------:R-:W-:Y:S01]  /*3120*/  UIADD3 UR9, UPT, UPT, UR4, 0xc0, URZ ;  /* 0x000000c004097890 */ /* 0x000fe2000fffe0ff */
[----:B-1----:R-:W-:Y:S01]  /*3130*/  LEA R2, R11, UR6, 0x3 ;  /* 0x000000060b027c11 */ /* 0x002fe2000f8e18ff */
[----:B------:R-:W-:Y:S01]  /*3140*/  UIADD3 UR8, UPT, UPT, UR8, 0x150, URZ ;  /* 0x0000015008087890 */ /* 0x000fe2000fffe0ff */
[----:B------:R1:W-:Y:S01]  /*3150*/  @!P2 SYNCS.ARRIVE.TRANS64.RED RZ, [R3+URZ], R4 ;  /* 0x0000000403ffa9a7 */ /* 0x0003e200080004ff */
[----:B------:R-:W-:Y:S01]  /*3160*/  UIADD3 UR4, UPT, UPT, UR5, 0x1, URZ ;  /* 0x0000000105047890 */ /* 0x000fe2000fffe0ff */
[----:B------:R-:W-:-:S03]  /*3170*/  VIADD R8, R8, 0x1 ;  /* 0x0000000108087836 */ /* 0x000fc60000000000 */
[----:B------:R-:W-:Y:S02]  /*3180*/  UISETP.NE.AND UP0, UPT, UR4, 0x2, UPT ;  /* 0x000000020400788c */ /* 0x000fe4000bf05270 */
[----:B------:R-:W-:Y:S01]  /*3190*/  ISETP.NE.AND P0, PT, R8, 0x2, PT ;  /* 0x000000020800780c */ /* 0x000fe20003f05270 */
[----:B------:R-:W-:Y:S06]  /*31a0*/  UGETNEXTWORKID.BROADCAST [UR8], [UR9] ;  /* 0x00000000080073ca */ /* 0x000fec0008000100 */
[----:B------:R-:W-:Y:S02]  /*31b0*/  USEL UR7, URZ, 0x1, UP0 ;  /* 0x00000001ff077887 */ /* 0x000fe40008000000 */
[----:B------:R-:W-:-:S04]  /*31c0*/  USEL UR5, UR4, URZ, UP0 ;  /* 0x000000ff04057287 */ /* 0x000fc80008000000 */
[----:B------:R-:W-:Y:S02]  /*31d0*/  LOP3.LUT R12, R12, UR7, RZ, 0x3c, !PT ;  /* 0x000000070c0c7c12 */ /* 0x000fe4000f8e3cff */
[----:B-1----:R-:W-:-:S04]  /*31e0*/  SHF.L.U32 R4, R10, 0x1f, RZ ;  /* 0x0000001f0a047819 */ /* 0x002fc800000006ff */
[----:B------:R-:W1:Y:S02]  /*31f0*/  SYNCS.PHASECHK.TRANS64.TRYWAIT P1, [R2+URZ+0xc0], R4 ;  /* 0x0000c004020075a7 */ /* 0x000e6400080211ff */
[----:B-1----:R-:W-:Y:S05]  /*3200*/  @!P1 BRA `(.L_x_57) ;  /* 0x0000004c008c9947 */ /* 0x002fea0003800000 */
.L_x_145:
[C---:B-1----:R-:W-:Y:S01]  /*3210*/  LEA R4, R11.reuse, UR6, 0x4 ;  /* 0x000000060b047c11 */ /* 0x042fe2000f8e20ff */
[----:B------:R-:W-:Y:S01]  /*3220*/  VIADD R2, R2, 0xd0 ;  /* 0x000000d002027836 */ /* 0x000fe20000000000 */
[----:B------:R-:W-:Y:S01]  /*3230*/  SEL R8, R8, RZ, P0 ;  /* 0x000000ff08087207 */ /* 0x000fe20000000000 */
[----:B------:R-:W-:-:S03]  /*3240*/  VIADD R11, R11, 0x1 ;  /* 0x000000010b0b7836 */ /* 0x000fc60000000000 */
[----:B------:R-:W1:Y:S01]  /*3250*/  LDS.128 R4, [R4+0x150] ;  /* 0x0001500004047984 */ /* 0x000e620000000c00 */
[----:B------:R-:W-:Y:S02]  /*3260*/  PRMT R2, RZ, 0x654, R2 ;  /* 0x00000654ff027816 */ /* 0x000fe40000000002 */
[C---:B------:R-:W-:Y:S01]  /*3270*/  ISETP.NE.AND P1, PT, R11.reuse, 0x2, PT ;  /* 0x000000020b00780c */ /* 0x040fe20003f25270 */
[----:B------:R-:W-:Y:S01]  /*3280*/  @!PT LDS RZ, [RZ] ;  /* 0x00000000fffff984 */ /* 0x000fe20000000800 */
[----:B------:R-:W-:Y:S01]  /*3290*/  @!PT LDS RZ, [RZ] ;  /* 0x00000000fffff984 */ /* 0x000fe20000000800 */
[----:B------:R-:W-:Y:S01]  /*32a0*/  @!PT LDS RZ, [RZ] ;  /* 0x00000000fffff984 */ /* 0x000fe20000000800 */
[----:B------:R-:W-:Y:S01]  /*32b0*/  @!PT LDS RZ, [RZ] ;  /* 0x00000000fffff984 */ /* 0x000fe20000000800 */
[----:B------:R2:W-:Y:S06]  /*32c0*/  MEMBAR.ALL.CTA ;  /* 0x0000000000007992 */ /* 0x0005ec0000008000 */
[----:B--2---:R-:W2:Y:S01]  /*32d0*/  FENCE.VIEW.ASYNC.S ;  /* 0x00000000000073c6 */ /* 0x004ea20000000000 */
[----:B------:R-:W-:Y:S01]  /*32e0*/  SEL R11, R11, RZ, P1 ;  /* 0x000000ff0b0b7207 */ /* 0x000fe20000800000 */
[----:B--2---:R2:W-:Y:S01]  /*32f0*/  SYNCS.ARRIVE.TRANS64.RED.A1T0 RZ, [R2+URZ], RZ ;  /* 0x000000ff02ff79a7 */ /* 0x0045e200081004ff */
[----:B-1----:R-:W-:-:S02]  /*3300*/  LOP3.LUT P3, RZ, R6, 0x1, RZ, 0xc0, !PT ;  /* 0x0000000106ff7812 */ /* 0x002fc4000786c0ff */
[----:B------:R-:W-:-:S04]  /*3310*/  SEL R4, RZ, 0x1, P1 ;  /* 0x00000001ff047807 */ /* 0x000fc80000800000 */
[----:B------:R-:W-:Y:S02]  /*3320*/  LOP3.LUT R10, R10, R4, RZ, 0x3c, !PT ;  /* 0x000000040a0a7212 */ /* 0x000fe400078e3cff */
[----:B--2---:R-:W-:-:S04]  /*3330*/  SEL R2, RZ, 0x1, P0 ;  /* 0x00000001ff027807 */ /* 0x004fc80000000000 */
[----:B------:R-:W-:Y:S01]  /*3340*/  LOP3.LUT R9, R9, R2, RZ, 0x3c, !PT ;  /* 0x0000000209097212 */ /* 0x000fe200078e3cff */
[----:B------:R-:W-:Y:S06]  /*3350*/  @P3 BRA `(.L_x_58) ;  /* 0xfffffffc002c3947 */ /* 0x000fec000383ffff */
[----:B------:R-:W-:Y:S01]  /*3360*/  ULEA UR4, UR5, UR6, 0x3 ;  /* 0x0000000605047291 */ /* 0x000fe2000f8e18ff */
[----:B------:R-:W-:-:S08]  /*3370*/  SHF.L.U32 R2, R12, 0x1f, RZ ;  /* 0x0000001f0c027819 */ /* 0x000fd000000006ff */
[----:B------:R-:W1:Y:S02]  /*3380*/  SYNCS.PHASECHK.TRANS64 P0, [UR4+0xd0], R2 ;  /* 0x0000d002ff0075a7 */ /* 0x000e640008001004 */
[----:B-1----:R-:W-:Y:S05]  /*3390*/  @P0 BRA `(.L_x_59) ;  /* 0x0000000000080947 */ /* 0x002fea0003800000 */
[----:B------:R-:W1:Y:S02]  /*33a0*/  SYNCS.PHASECHK.TRANS64.TRYWAIT P0, [UR4+0xd0], R2 ;  /* 0x0000d002ff0075a7 */ /* 0x000e640008001104 */
[----:B-1----:R-:W-:Y:S05]  /*33b0*/  @!P0 BRA `(.L_x_60) ;  /* 0x0000004c00348947 */ /* 0x002fea0003800000 */
.L_x_59:
[----:B------:R-:W-:-:S04]  /*33c0*/  UIADD3 UR7, UPT, UPT, UR5, 0x1, URZ ;  /* 0x0000000105077890 */ /* 0x000fc8000fffe0ff */
[----:B------:R-:W-:-:S04]  /*33d0*/  UISETP.NE.AND UP0, UPT, UR7, 0x2, UPT ;  /* 0x000000020700788c */ /* 0x000fc8000bf05270 */
[----:B------:R-:W-:Y:S02]  /*33e0*/  USEL UR8, URZ, 0x1, UP0 ;  /* 0x00000001ff087887 */ /* 0x000fe40008000000 */
[----:B------:R-:W-:-:S04]  /*33f0*/  USEL UR7, UR7, URZ, UP0 ;  /* 0x000000ff07077287 */ /* 0x000fc80008000000 */
[----:B------:R-:W-:Y:S01]  /*3400*/  ULEA UR7, UR7, UR6, 0x3 ;  /* 0x0000000607077291 */ /* 0x000fe2000f8e18ff */
[----:B-1----:R-:W-:-:S04]  /*3410*/  LOP3.LUT R2, R12, UR8, RZ, 0x3c, !PT ;  /* 0x000000080c027c12 */ /* 0x002fc8000f8e3cff */
[----:B------:R-:W-:-:S04]  /*3420*/  SHF.L.U32 R0, R2, 0x1f, RZ ;  /* 0x0000001f02007819 */ /* 0x000fc800000006ff */
[----:B------:R-:W1:Y:S02]  /*3430*/  SYNCS.PHASECHK.TRANS64 P0, [UR7+0xd0], R0 ;  /* 0x0000d000ff0075a7 */ /* 0x000e640008001007 */
[----:B-1----:R-:W-:Y:S05]  /*3440*/  @P0 EXIT ;  /* 0x000000000000094d */ /* 0x002fea0003800000 */
[----:B------:R-:W-:Y:S02]  /*3450*/  SHF.L.U32 R2, R2, 0x1f, RZ ;  /* 0x0000001f02027819 */ /* 0x000fe400000006ff */
[----:B------:R-:W-:-:S07]  /*3460*/  MOV R0, UR7 ;  /* 0x0000000700007c02 */ /* 0x000fce0008000f00 */
.L_x_61:
[----:B-1----:R1:W2:Y:S02]  /*3470*/  SYNCS.PHASECHK.TRANS64.TRYWAIT P0, [R0+URZ+0xd0], R2 ;  /* 0x0000d002000075a7 */ /* 0x0022a400080011ff */
[----:B--2---:R-:W-:Y:S05]  /*3480*/  @!P0 NANOSLEEP.SYNCS 0x989680 ;  /* 0x009896800000895d */ /* 0x004fea0003900000 */
[----:B------:R-:W2:Y:S02]  /*3490*/  @!P0 SYNCS.PHASECHK.TRANS64 P0, [R0+URZ+0xd0], R2 ;  /* 0x0000d002000085a7 */ /* 0x000ea400080010ff */
[----:B--2---:R-:W-:Y:S05]  /*34a0*/  @P0 EXIT ;  /* 0x000000000000094d */ /* 0x004fea0003800000 */
[----:B------:R-:W-:Y:S05]  /*34b0*/  BRA `(.L_x_61) ;  /* 0xfffffffc00ec7947 */ /* 0x000fea000383ffff */
.L_x_54:
[----:B------:R-:W-:Y:S05]  /*34c0*/  BRA.U UP4, `(.L_x_62) ;  /* 0x0000001104dc7547 */ /* 0x000fea000b800000 */
[----:B------:R-:W1:Y:S01]  /*34d0*/  S2UR UR7, SR_CgaCtaId ;  /* 0x00000000000779c3 */ /* 0x000e620000008800 */
[----:B------:R-:W-:Y:S01]  /*34e0*/  UMOV UR4, 0x40 ;  /* 0x0000004000047882 */ /* 0x000fe20000000000 */
[----:B------:R-:W-:Y:S01]  /*34f0*/  NOP ;  /* 0x0000000000007918 */ /* 0x000fe20000000000 */
[----:B------:R-:W-:Y:S01]  /*3500*/  UMOV UR6, 0x400 ;  /* 0x0000040000067882 */ /* 0x000fe20000000000 */
[----:B-1----:R-:W-:Y:S02]  /*3510*/  ULEA UR5, UR7, UR4, 0x18 ;  /* 0x0000000407057291 */ /* 0x002fe4000f8ec0ff */
[----:B------:R-:W-:-:S07]  /*3520*/  ULEA UR6, UR7, UR6, 0x18 ;  /* 0x0000000607067291 */ /* 0x000fce000f8ec0ff */
[----:B------:R-:W1:Y:S02]  /*3530*/  LDS.U8 R0, [UR5+0x1c] ;  /* 0x00001c05ff007984 */ /* 0x000e640008000000 */
[----:B-1----:R-:W-:-:S13]  /*3540*/  ISETP.NE.AND P0, PT, R0, RZ, PT ;  /* 0x000000ff0000720c */ /* 0x002fda0003f05270 */
[----:B------:R-:W-:Y:S05]  /*3550*/  @P0 BRA `(.L_x_63) ;  /* 0x0000000400080947 */ /* 0x000fea0003800000 */
[----:B------:R-:W-:Y:S02]  /*3560*/  UISETP.NE.U32.AND UP1, UPT, UR48, 0x1, UPT ;  /* 0x000000013000788c */ /* 0x000fe4000bf25070 */
[----:B------:R-:W-:-:S07]  /*3570*/  UIADD3 UR7, UPT, UPT, UR5, 0x8, URZ ;  /* 0x0000000805077890 */ /* 0x000fce000fffe0ff */
[----:B------:R-:W-:Y:S05]  /*3580*/  BRA.U !UP1, `(.L_x_64) ;  /* 0x00000001099c7547 */ /* 0x000fea000b800000 */
[----:B------:R-:W-:Y:S01]  /*3590*/  ELECT P0, URZ, PT ;  /* 0x0000000000ff782f */ /* 0x000fe20003800000 */
[----:B------:R-:W-:-:S12]  /*35a0*/  BSSY B0, `(.L_x_64) ;  /* 0x0000025000007945 */ /* 0x000fd80003800000 */
[----:B------:R-:W-:Y:S05]  /*35b0*/  @!P0 BRA `(.L_x_65) ;  /* 0x00000000008c8947 */ /* 0x000fea0003800000 */
[----:B------:R-:W-:-:S05]  /*35c0*/  UMOV UR4, 0x10 ;  /* 0x0000001000047882 */ /* 0x000fca0000000000 */
[----:B------:R-:W-:Y:S04]  /*35d0*/  DEPBAR.LE SB1, 0x36 ;  /* 0x00009d800000791a */ /* 0x000fe80000000000 */
[----:B------:R-:W1:Y:S02]  /*35e0*/  UTCATOMSWS.2CTA.FIND_AND_SET.ALIGN UP0, UR4, UR4 ;  /* 0x00000004000475e3 */ /* 0x000e640008200800 */
[----:B-1----:R-:W-:Y:S01]  /*35f0*/  MOV R10, UR4 ;  /* 0x00000004000a7c02 */ /* 0x002fe20008000f00 */
[----:B------:R-:W-:Y:S06]  /*3600*/  BRA.U UP0, `(.L_x_66) ;  /* 0x0000000100187547 */ /* 0x000fec000b800000 */
.L_x_67:
[----:B------:R-:W-:Y:S05]  /*3610*/  NANOSLEEP 0x64 ;  /* 0x000000640000795d */ /* 0x000fea0003800000 */
[----:B------:R-:W-:-:S05]  /*3620*/  UMOV UR4, 0x10 ;  /* 0x0000001000047882 */ /* 0x000fca0000000000 */
[----:B------:R-:W-:Y:S04]  /*3630*/  DEPBAR.LE SB1, 0x36 ;  /* 0x00009d800000791a */ /* 0x000fe80000000000 */
[----:B------:R-:W1:Y:S02]  /*3640*/  UTCATOMSWS.2CTA.FIND_AND_SET.ALIGN UP0, UR4, UR4 ;  /* 0x00000004000475e3 */ /* 0x000e640008200800 */
[----:B-1----:R-:W-:Y:S01]  /*3650*/  MOV R10, UR4 ;  /* 0x00000004000a7c02 */ /* 0x002fe20008000f00 */
[----:B------:R-:W-:Y:S05]  /*3660*/  BRA.U !UP0, `(.L_x_67) ;  /* 0xfffffffd08e87547 */ /* 0x000fea000b83ffff */
.L_x_66:
[----:B------:R-:W1:Y:S01]  /*3670*/  LDS R6, [UR5+0x10] ;  /* 0x00001005ff067984 */ /* 0x000e620008000800 */
[----:B------:R-:W-:Y:S01]  /*3680*/  IMAD.U32 R0, RZ, RZ, UR6 ;  /* 0x00000006ff007e24 */ /* 0x000fe2000f8e00ff */
[----:B------:R-:W-:-:S03]  /*3690*/  MOV R4, UR47 ;  /* 0x0000002f00047c02 */ /* 0x000fc60008000f00 */
[----:B------:R-:W-:Y:S01]  /*36a0*/  VIADD R0, R0, 0x170 ;  /* 0x0000017000007836 */ /* 0x000fe20000000000 */
[----:B-1----:R-:W-:-:S04]  /*36b0*/  SHF.L.U32 R6, R6, 0x1f, RZ ;  /* 0x0000001f06067819 */ /* 0x002fc800000006ff */
[----:B------:R-:W1:Y:S02]  /*36c0*/  SYNCS.PHASECHK.TRANS64.TRYWAIT P0, [UR5+0x8], R6 ;  /* 0x00000806ff0075a7 */ /* 0x000e640008001105 */
[----:B-1----:R-:W-:Y:S05]  /*36d0*/  @P0 BRA `(.L_x_68) ;  /* 0x0000000000080947 */ /* 0x002fea0003800000 */
[----:B------:R-:W1:Y:S02]  /*36e0*/  SYNCS.PHASECHK.TRANS64.TRYWAIT P0, [UR5+0x8], R6 ;  /* 0x00000806ff0075a7 */ /* 0x000e640008001105 */
[----:B-1----:R-:W-:Y:S05]  /*36f0*/  @!P0 BRA `(.L_x_69) ;  /* 0x00000048007c8947 */ /* 0x002fea0003800000 */
.L_x_68:
[----:B------:R-:W-:Y:S01]  /*3700*/  PRMT R4, R4, 0x654, R0 ;  /* 0x0000065404047816 */ /* 0x000fe20000000000 */
[----:B------:R-:W-:Y:S01]  /*3710*/  HFMA2 R0, -RZ, RZ, 0, 5.9604644775390625e-08 ;  /* 0x00000001ff007431 */ /* 0x000fe200000001ff */
[----:B------:R-:W-:Y:S01]  /*3720*/  UPRMT UR4, UR47, 0x654, UR7 ;  /* 0x000006542f047896 */ /* 0x000fe20008000007 */
[----:B------:R-:W-:Y:S02]  /*3730*/  IMAD.MOV.U32 R8, RZ, RZ, 0xffff ;  /* 0x0000ffffff087424 */ /* 0x000fe400078e00ff */
[----:B-1----:R-:W-:Y:S02]  /*3740*/  IMAD.MOV.U32 R6, RZ, RZ, 0x4 ;  /* 0x00000004ff067424 */ /* 0x002fe400078e00ff */
[----:B------:R-:W-:Y:S01]  /*3750*/  IMAD.SHL.U32 R9, R10, 0x20, RZ ;  /* 0x000000200a097824 */ /* 0x000fe200078e00ff */
[----:B------:R-:W-:Y:S02]  /*3760*/  MOV R5, UR4 ;  /* 0x0000000400057c02 */ /* 0x000fe40008000f00 */
[-C--:B------:R-:W-:Y:S01]  /*3770*/  SHF.L.U32 R8, R8, R10.reuse, RZ ;  /* 0x0000000a08087219 */ /* 0x080fe200000006ff */
[----:B------:R1:W-:Y:S01]  /*3780*/  SYNCS.ARRIVE.TRANS64.RED RZ, [UR4], R6 ;  /* 0x00000006ffff79a7 */ /* 0x0003e20008000404 */
[----:B------:R-:W-:Y:S01]  /*3790*/  SHF.L.U32 R7, R0, R10, RZ ;  /* 0x0000000a00077219 */ /* 0x000fe200000006ff */
[----:B------:R1:W-:Y:S04]  /*37a0*/  STS [UR6+0x170], R9 ;  /* 0x00017009ff007988 */ /* 0x0003e80008000806 */
[----:B------:R1:W-:Y:S04]  /*37b0*/  STAS [R4.64], R10 ;  /* 0x0000000a04007dbd */ /* 0x0003e8000c0008ff */
[----:B------:R1:W-:Y:S04]  /*37c0*/  ATOMS.OR RZ, [UR5+0x14], R8 ;  /* 0x00001408ffff798c */ /* 0x0003e8000b000005 */
[----:B------:R1:W-:Y:S04]  /*37d0*/  ATOMS.OR RZ, [UR5+0x18], R7 ;  /* 0x00001807ffff798c */ /* 0x0003e8000b000005 */
[----:B------:R1:W-:Y:S02]  /*37e0*/  ATOMS.XOR RZ, [UR5+0x10], R0 ;  /* 0x00001000ffff798c */ /* 0x0003e4000b800005 */
.L_x_65:
[----:B------:R-:W-:Y:S05]  /*37f0*/  BSYNC B0 ;  /* 0x0000000000007941 */ /* 0x000fea0003800000 */
.L_x_64:
[----:B------:R-:W-:Y:S05]  /*3800*/  BRA.U UP1, `(.L_x_70) ;  /* 0x00000001016c7547 */ /* 0x000fea000b800000 */
[----:B------:R-:W-:-:S03]  /*3810*/  UMOV UR4, 0xffffffff ;  /* 0xffffffff00047882 */ /* 0x000fc60000000000 */
[----:B------:R-:W-:Y:S05]  /*3820*/  BRA.DIV UR4, `(.L_x_71) ;  /* 0x0000004a04487947 */ /* 0x000fea000b800000 */
[----:B------:R-:W-:-:S13]  /*3830*/  ELECT P0, URZ, PT ;  /* 0x0000000000ff782f */ /* 0x000fda0003800000 */
.L_x_149:
[----:B------:R-:W-:Y:S05]  /*3840*/  @!P0 BRA `(.L_x_70) ;  /* 0x00000000005c8947 */ /* 0x000fea0003800000 */
[----:B-1----:R-:W1:Y:S02]  /*3850*/  LDS R4, [UR5+0x10] ;  /* 0x00001005ff047984 */ /* 0x002e640008000800 */
[----:B-1----:R-:W-:-:S04]  /*3860*/  SHF.L.U32 R4, R4, 0x1f, RZ ;  /* 0x0000001f04047819 */ /* 0x002fc800000006ff */
[----:B------:R-:W1:Y:S02]  /*3870*/  SYNCS.PHASECHK.TRANS64.TRYWAIT P0, [UR5+0x8], R4 ;  /* 0x00000804ff0075a7 */ /* 0x000e640008001105 */
[----:B-1----:R-:W-:Y:S05]  /*3880*/  @P0 BRA `(.L_x_72) ;  /* 0x0000000000080947 */ /* 0x002fea0003800000 */
[----:B------:R-:W1:Y:S02]  /*3890*/  SYNCS.PHASECHK.TRANS64.TRYWAIT P0, [UR5+0x8], R4 ;  /* 0x00000804ff0075a7 */ /* 0x000e640008001105 */
[----:B-1----:R-:W-:Y:S05]  /*38a0*/  @!P0 BRA `(.L_x_73) ;  /* 0x00000048004c8947 */ /* 0x002fea0003800000 */
.L_x_72:
[----:B------:R-:W2:Y:S01]  /*38b0*/  LDS R6, [UR6+0x170] ;  /* 0x00017006ff067984 */ /* 0x000ea20008000800 */
[----:B-1----:R-:W-:Y:S02]  /*38c0*/  HFMA2 R0, -RZ, RZ, 0, 5.9604644775390625e-08 ;  /* 0x00000001ff007431 */ /* 0x002fe400000001ff */
[----:B------:R-:W-:Y:S01]  /*38d0*/  IMAD.MOV.U32 R4, RZ, RZ, 0xffff ;  /* 0x0000ffffff047424 */ /* 0x000fe200078e00ff */
[----:B------:R-:W-:Y:S01]  /*38e0*/  UPRMT UR4, UR47, 0x654, UR7 ;  /* 0x000006542f047896 */ /* 0x000fe20008000007 */
[----:B--2---:R-:W-:-:S03]  /*38f0*/  IMAD.SHL.U32 R5, R6, 0x20, RZ ;  /* 0x0000002006057824 */ /* 0x004fc600078e00ff */
[-C--:B------:R-:W-:Y:S02]  /*3900*/  SHF.L.U32 R4, R4, R6.reuse, RZ ;  /* 0x0000000604047219 */ /* 0x080fe400000006ff */
[----:B------:R-:W-:Y:S01]  /*3910*/  SHF.L.U32 R6, R0, R6, RZ ;  /* 0x0000000600067219 */ /* 0x000fe200000006ff */
[----:B------:R2:W-:Y:S04]  /*3920*/  STS [UR6+0x170], R5 ;  /* 0x00017005ff007988 */ /* 0x0005e80008000806 */
[----:B------:R2:W-:Y:S04]  /*3930*/  ATOMS.OR RZ, [UR5+0x14], R4 ;  /* 0x00001404ffff798c */ /* 0x0005e8000b000005 */
[----:B------:R2:W-:Y:S01]  /*3940*/  ATOMS.OR RZ, [UR5+0x18], R6 ;  /* 0x00001806ffff798c */ /* 0x0005e2000b000005 */
[----:B------:R-:W-:Y:S03]  /*3950*/  SYNCS.ARRIVE.TRANS64.RED.A1T0 RZ, [UR4], RZ ;  /* 0x000000ffffff79a7 */ /* 0x000fe60008100404 */
[----:B------:R2:W-:Y:S01]  /*3960*/  ATOMS.XOR RZ, [UR5+0x10], R0 ;  /* 0x00001000ffff798c */ /* 0x0005e2000b800005 */
[----:B------:R-:W-:Y:S05]  /*3970*/  BRA `(.L_x_70) ;  /* 0x0000000000107947 */ /* 0x000fea0003800000 */
.L_x_63:
[----:B------:R-:W-:Y:S02]  /*3980*/  MOV R0, 0xffffffff ;  /* 0xffffffff00007802 */ /* 0x000fe40000000f00 */
[----:B------:R-:W-:-:S03]  /*3990*/  MOV R4, 0x39c0 ;  /* 0x000039c000047802 */ /* 0x000fc60000000f00 */
[----:B------:R1:W-:Y:S04]  /*39a0*/  STS [UR6+0x170], R0 ;  /* 0x00017000ff007988 */ /* 0x0003e80008000806 */
[----:B-1---5:R-:W-:Y:S05]  /*39b0*/  CALL.REL.NOINC `($__internal_1_$__cuda_sm10x_tcgen05_guardrail_trap_phase_invalid_during_alloc) ;  /* 0x0000004c00547944 */ /* 0x022fea0003c00000 */
.L_x_70:
[----:B------:R-:W-:Y:S05]  /*39c0*/  WARPSYNC.ALL ;  /* 0x0000000000007948 */ /* 0x000fea0003800000 */
[----:B------:R-:W3:Y:S01]  /*39d0*/  S2UR UR4, SR_CgaCtaId ;  /* 0x00000000000479c3 */ /* 0x000ee20000008800 */
[----:B------:R-:W-:Y:S01]  /*39e0*/  UMOV UR26, 0x400 ;  /* 0x00000400001a7882 */ /* 0x000fe20000000000 */
[----:B------:R-:W-:-:S06]  /*39f0*/  NOP ;  /* 0x0000000000007918 */ /* 0x000fcc0000000000 */
[----:B------:R-:W-:Y:S06]  /*3a00*/  BAR.ARV 0x6, 0xa0 ;  /* 0x0182800000007b1d */ /* 0x000fec0000002000 */
[----:B------:R-:W4:Y:S01]  /*3a10*/  LDCU UR6, c[0x0][0x38c] ;  /* 0x00007180ff0677ac */ /* 0x000f220008000800 */
[----:B------:R-:W-:Y:S01]  /*3a20*/  LOP3.LUT R3, R3, 0xffff, RZ, 0xc0, !PT ;  /* 0x0000ffff03037812 */ /* 0x000fe200078ec0ff */
[----:B-1----:R-:W-:Y:S01]  /*3a30*/  IMAD.MOV.U32 R9, RZ, RZ, 0x1 ;  /* 0x00000001ff097424 */ /* 0x002fe200078e00ff */
[----:B------:R-:W-:Y:S01]  /*3a40*/  LOP3.LUT R2, R2, 0xffff, RZ, 0xc0, !PT ;  /* 0x0000ffff02027812 */ /* 0x000fe200078ec0ff */
[----:B------:R-:W-:Y:S01]  /*3a50*/  IMAD.MOV.U32 R8, RZ, RZ, RZ ;  /* 0x000000ffff087224 */ /* 0x000fe200078e00ff */
[----:B------:R-:W-:Y:S01]  /*3a60*/  R2UR UR28, R3 ;  /* 0x00000000031c72ca */ /* 0x000fe200000e0000 */
[----:B------:R-:W-:Y:S01]  /*3a70*/  UMOV UR32, URZ ;  /* 0x000000ff00207c82 */ /* 0x000fe20008000000 */
[----:B------:R-:W-:-:S02]  /*3a80*/  R2UR UR42, R2 ;  /* 0x00000000022a72ca */ /* 0x000fc400000e0000 */
[----:B------:R-:W-:Y:S01]  /*3a90*/  CS2R R2, SRZ ;  /* 0x0000000000027805 */ /* 0x000fe2000001ff00 */
[----:B------:R-:W-:Y:S01]  /*3aa0*/  UMOV UR23, URZ ;  /* 0x000000ff00177c82 */ /* 0x000fe20008000000 */
[----:B---3--:R-:W-:Y:S01]  /*3ab0*/  ULEA UR26, UR4, UR26, 0x18 ;  /* 0x0000001a041a7291 */ /* 0x008fe2000f8ec0ff */
[----:B------:R-:W-:Y:S01]  /*3ac0*/  UMOV UR22, URZ ;  /* 0x000000ff00167c82 */ /* 0x000fe20008000000 */
[----:B------:R-:W-:Y:S02]  /*3ad0*/  UISETP.NE.AND UP3, UPT, UR48, URZ, UPT ;  /* 0x000000ff3000728c */ /* 0x000fe4000bf65270 */
[----:B------:R-:W-:Y:S02]  /*3ae0*/  UIADD3 UR5, UPT, UPT, UR26, 0x4400, URZ ;  /* 0x000044001a057890 */ /* 0x000fe4000fffe0ff */
[----:B------:R-:W-:-:S03]  /*3af0*/  UIADD3 UR4, UPT, UPT, UR26, 0x2c400, URZ ;  /* 0x0002c4001a047890 */ /* 0x000fc6000fffe0ff */
[----:B--2---:R-:W1:Y:S01]  /*3b00*/  LDS R0, [UR26+0x170] ;  /* 0x0001701aff007984 */ /* 0x004e620008000800 */
[----:B----4-:R-:W-:Y:S02]  /*3b10*/  UIADD3 UR6, UPT, UPT, UR6, 0x7f, URZ ;  /* 0x0000007f06067890 */ /* 0x010fe4000fffe0ff */
[----:B------:R-:W-:Y:S02]  /*3b20*/  USHF.R.U32.HI UR5, URZ, 0x4, UR5 ;  /* 0x00000004ff057899 */ /* 0x000fe40008011605 */
[----:B------:R-:W-:Y:S02]  /*3b30*/  USHF.R.S32.HI UR33, URZ, 0x1f, UR6 ;  /* 0x0000001fff217899 */ /* 0x000fe40008011406 */
[----:B------:R-:W-:Y:S02]  /*3b40*/  USHF.R.U32.HI UR4, URZ, 0x4, UR4 ;  /* 0x00000004ff047899 */ /* 0x000fe40008011604 */
[----:B------:R-:W-:Y:S02]  /*3b50*/  ULEA.HI UR33, UR33, UR6, URZ, 0x7 ;  /* 0x0000000621217291 */ /* 0x000fe4000f8f38ff */
[----:B------:R-:W-:-:S02]  /*3b60*/  ULOP3.LUT UR5, UR5, 0x3fff, URZ, 0xc0, !UPT ;  /* 0x00003fff05057892 */ /* 0x000fc4000f8ec0ff */
[----:B------:R-:W-:Y:S02]  /*3b70*/  USHF.R.S32.HI UR33, URZ, 0x7, UR33 ;  /* 0x00000007ff217899 */ /* 0x000fe40008011421 */
[----:B------:R-:W-:Y:S02]  /*3b80*/  ULOP3.LUT UR30, UR4, 0x3fff, URZ, 0xc0, !UPT ;  /* 0x00003fff041e7892 */ /* 0x000fe4000f8ec0ff */
[----:B------:R-:W-:Y:S01]  /*3b90*/  UISETP.LT.AND UP0, UPT, UR33, 0x1, UPT ;  /* 0x000000012100788c */ /* 0x000fe2000bf01270 */
[----:B------:R-:W-:Y:S01]  /*3ba0*/  UMOV UR40, 0x0 ;  /* 0x0000000000287882 */ /* 0x000fe20000000000 */
[----:B------:R-:W-:Y:S01]  /*3bb0*/  UMOV UR41, 0x10100010 ;  /* 0x1010001000297882 */ /* 0x000fe20000000000 */
[----:B------:R-:W-:Y:S02]  /*3bc0*/  ULOP3.LUT UR29, UR5, 0x10000, URZ, 0xfc, !UPT ;  /* 0x00010000051d7892 */ /* 0x000fe4000f8efcff */
[----:B------:R-:W-:Y:S02]  /*3bd0*/  ULOP3.LUT UR30, UR30, 0x10000, URZ, 0xfc, !UPT ;  /* 0x000100001e1e7892 */ /* 0x000fe4000f8efcff */
[----:B------:R-:W-:Y:S01]  /*3be0*/  USEL UR43, UR33, 0x1, !UP0 ;  /* 0x00000001212b7887 */ /* 0x000fe2000c000000 */
[----:B------:R-:W-:Y:S01]  /*3bf0*/  UMOV UR38, 0x0 ;  /* 0x0000000000267882 */ /* 0x000fe20000000000 */
[----:B------:R-:W-:Y:S01]  /*3c00*/  UMOV UR39, 0x10100010 ;  /* 0x1010001000277882 */ /* 0x000fe20000000000 */
[----:B------:R-:W-:Y:S01]  /*3c10*/  UMOV UR36, 0x0 ;  /* 0x0000000000247882 */ /* 0x000fe20000000000 */
[----:B------:R-:W-:Y:S01]  /*3c20*/  UMOV UR37, 0x10100010 ;  /* 0x1010001000257882 */ /* 0x000fe20000000000 */
[----:B------:R-:W-:Y:S01]  /*3c30*/  UMOV UR34, 0x0 ;  /* 0x0000000000227882 */ /* 0x000fe20000000000 */
[----:B------:R-:W-:Y:S01]  /*3c40*/  UMOV UR35, 0x10100010 ;  /* 0x1010001000237882 */ /* 0x000fe20000000000 */
[----:B-1----:R-:W-:-:S15]  /*3c50*/  R2UR UR44, R0 ;  /* 0x00000000002c72ca */ /* 0x002fde00000e0000 */
.L_x_81:
[C---:B------:R-:W-:Y:S02]  /*3c60*/  LEA R0, R8.reuse, UR26, 0x3 ;  /* 0x0000001a08007c11 */ /* 0x040fe4000f8e18ff */
[----:B------:R-:W-:Y:S02]  /*3c70*/  SHF.L.U32 R4, R3, 0x1f, RZ ;  /* 0x0000001f03047819 */ /* 0x000fe400000006ff */
[----:B------:R-:W-:Y:S02]  /*3c80*/  LEA R5, R8, UR26, 0x4 ;  /* 0x0000001a08057c11 */ /* 0x000fe4000f8e20ff */
[----:B------:R-:W1:Y:S02]  /*3c90*/  SYNCS.PHASECHK.TRANS64.TRYWAIT P0, [R0+URZ+0xc0], R4 ;  /* 0x0000c004000075a7 */ /* 0x000e6400080011ff */
[----:B-1-3--:R-:W-:Y:S05]  /*3ca0*/  @!P0 BRA `(.L_x_74) ;  /* 0x0000004400648947 */ /* 0x00afea0003800000 */
.L_x_150:
[----:B-1----:R-:W1:Y:S01]  /*3cb0*/  LDS.128 R4, [R5+0x150] ;  /* 0x0001500005047984 */ /* 0x002e620000000c00 */
[----:B------:R-:W-:Y:S02]  /*3cc0*/  VIADD R0, R0, 0xd0 ;  /* 0x000000d000007836 */ /* 0x000fe40000000000 */
[----:B------:R-:W-:Y:S01]  /*3cd0*/  VIADD R8, R8, 0x1 ;  /* 0x0000000108087836 */ /* 0x000fe20000000000 */
[----:B------:R-:W-:Y:S01]  /*3ce0*/  @!PT LDS RZ, [RZ] ;  /* 0x00000000fffff984 */ /* 0x000fe20000000800 */
[----:B------:R-:W-:Y:S01]  /*3cf0*/  @!PT LDS RZ, [RZ] ;  /* 0x00000000fffff984 */ /* 0x000fe20000000800 */
[----:B------:R-:W-:Y:S01]  /*3d00*/  @!PT LDS RZ, [RZ] ;  /* 0x00000000fffff984 */ /* 0x000fe20000000800 */
[----:B------:R-:W-:Y:S01]  /*3d10*/  @!PT LDS RZ, [RZ] ;  /* 0x00000000fffff984 */ /* 0x000fe20000000800 */
[----:B------:R2:W-:Y:S06]  /*3d20*/  MEMBAR.ALL.CTA ;  /* 0x0000000000007992 */ /* 0x0005ec0000008000 */
[----:B--2---:R-:W2:Y:S01]  /*3d30*/  FENCE.VIEW.ASYNC.S ;  /* 0x00000000000073c6 */ /* 0x004ea20000000000 */
[----:B------:R-:W-:-:S04]  /*3d40*/  PRMT R0, RZ, 0x654, R0 ;  /* 0x00000654ff007816 */ /* 0x000fc80000000000 */
[----:B--2---:R2:W-:Y:S01]  /*3d50*/  SYNCS.ARRIVE.TRANS64.RED.A1T0 RZ, [R0+URZ], RZ ;  /* 0x000000ff00ff79a7 */ /* 0x0045e200081004ff */
[----:B-1----:R-:W-:Y:S01]  /*3d60*/  LOP3.LUT P1, RZ, R6, 0x1, RZ, 0xc0, !PT ;  /* 0x0000000106ff7812 */ /* 0x002fe2000782c0ff */
[----:B--2---:R-:W-:-:S12]  /*3d70*/  BRA.U UP3, `(.L_x_75) ;  /* 0x0000000503087547 */ /* 0x004fd8000b800000 */
[----:B------:R-:W1:Y:S01]  /*3d80*/  LDCU UR4, c[0x0][0x38c] ;  /* 0x00007180ff0477ac */ /* 0x000e620008000800 */
[----:B------:R-:W-:Y:S02]  /*3d90*/  PLOP3.LUT P2, PT, PT, PT, PT, 0x80, 0x8 ;  /* 0x000000000008781c */ /* 0x000fe40003f4f070 */
[----:B------:R-:W-:Y:S01]  /*3da0*/  SHF.L.U32 R4, R9, 0x1f, RZ ;  /* 0x0000001f09047819 */ /* 0x000fe200000006ff */
[----:B------:R-:W-:Y:S02]  /*3db0*/  ULEA UR31, UR32, UR26, 0x3 ;  /* 0x0000001a201f7291 */ /* 0x000fe4000f8e18ff */
[----:B------:R-:W-:Y:S02]  /*3dc0*/  ULEA UR11, UR32, UR44, 0x6 ;  /* 0x0000002c200b7291 */ /* 0x000fe4000f8e30ff */
[----:B-1----:R-:W-:-:S06]  /*3dd0*/  UISETP.GE.AND UP0, UPT, UR4, 0x1, UPT ;  /* 0x000000010400788c */ /* 0x002fcc000bf06270 */
[----:B------:R-:W-:-:S05]  /*3de0*/  PLOP3.LUT P0, PT, PT, PT, UP0, 0x80, 0x8 ;  /* 0x000000000008781c */ /* 0x000fca0003f0f008 */
[----:B------:R-:W-:-:S08]  /*3df0*/  @UP0 ULEA UR4, UR23, UR26, 0x3 ;  /* 0x0000001a17040291 */ /* 0x000fd0000f8e18ff */
[----:B------:R-:W-:-:S04]  /*3e00*/  @P0 SHF.L.U32 R0, R2, 0x1f, RZ ;  /* 0x0000001f02000819 */ /* 0x000fc800000006ff */
[----:B------:R1:W2:Y:S01]  /*3e10*/  @P0 SYNCS.PHASECHK.TRANS64.TRYWAIT P2, [UR4], R0 ;  /* 0x00000000ff0005a7 */ /* 0x0002a20008041104 */
[----:B------:R-:W3:Y:S02]  /*3e20*/  SYNCS.PHASECHK.TRANS64.TRYWAIT P0, [UR31+0x100], R4 ;  /* 0x00010004ff0075a7 */ /* 0x000ee4000800111f */
[----:B-123--:R-:W-:Y:S05]  /*3e30*/  @!P0 BRA `(.L_x_76) ;  /* 0x0000004400148947 */ /* 0x00efea0003800000 */
.L_x_152:
[----:B------:R-:W-:Y:S01]  /*3e40*/  UMOV UR27, UR22 ;  /* 0x00000016001b7c82 */ /* 0x000fe20008000000 */
[----:B------:R-:W-:Y:S05]  /*3e50*/  BRA.U !UP0, `(.L_x_77) ;  /* 0x0000000108c07547 */ /* 0x000fea000b800000 */
[----:B------:R-:W-:Y:S02]  /*3e60*/  UIADD3 UR27, UPT, UPT, UR43, UR22, URZ ;  /* 0x000000162b1b7290 */ /* 0x000fe4000fffe0ff */
[----:B------:R-:W-:Y:S01]  /*3e70*/  UPLOP3.LUT UP2, UPT, UPT, UPT, UPT, 0x40, 0x4 ;  /* 0x000000000004789c */ /* 0x000fe20003f4e870 */
[----:B------:R-:W-:Y:S01]  /*3e80*/  UMOV UR24, UR33 ;  /* 0x0000002100187c82 */ /* 0x000fe20008000000 */
[----:B------:R-:W-:-:S09]  /*3e90*/  UMOV UR10, UR23 ;  /* 0x00000017000a7c82 */ /* 0x000fd20008000000 */
.L_x_80:
[----:B--2---:R-:W-:Y:S01]  /*3ea0*/  ULEA UR5, UR10, UR26, 0x3 ;  /* 0x0000001a0a057291 */ /* 0x004fe2000f8e18ff */
[----:B---3--:R-:W-:Y:S11]  /*3eb0*/  @P2 BRA `(.L_x_78) ;  /* 0x00000000000c2947 */ /* 0x008ff60003800000 */
[----:B-1----:R-:W-:Y:S04]  /*3ec0*/  SHF.L.U32 R4, R2, 0x1f, RZ ;  /* 0x0000001f02047819 */ /* 0x002fe800000006ff */
[----:B------:R-:W1:Y:S02]  /*3ed0*/  SYNCS.PHASECHK.TRANS64.TRYWAIT P0, [UR5], R4 ;  /* 0x00000004ff0075a7 */ /* 0x000e640008001105 */
[----:B-1----:R-:W-:Y:S05]  /*3ee0*/  @!P0 BRA `(.L_x_79) ;  /* 0x0000004400008947 */ /* 0x002fea0003800000 */
.L_x_78:
[----:B------:R-:W-:Y:S01]  /*3ef0*/  UISETP.NE.AND UP0, UPT, UR24, 0x1, UPT ;  /* 0x000000011800788c */ /* 0x000fe2000bf05270 */
[----:B------:R-:W-:Y:S01]  /*3f00*/  PLOP3.LUT P2, PT, PT, PT, PT, 0x80, 0x8 ;  /* 0x000000000008781c */ /* 0x000fe20003f4f070 */
[----:B------:R-:W-:Y:S02]  /*3f10*/  UIADD3 UR4, UPT, UPT, UR10, 0x1, URZ ;  /* 0x000000010a047890 */ /* 0x000fe4000fffe0ff */
[----:B------:R-:W-:Y:S02]  /*3f20*/  UIADD3 UR25, UPT, UPT, UR5, 0x50, URZ ;  /* 0x0000005005197890 */ /* 0x000fe4000fffe0ff */
[----:B------:R-:W-:Y:S01]  /*3f30*/  UISETP.NE.AND UP1, UPT, UR4, 0xa, UPT ;  /* 0x0000000a0400788c */ /* 0x000fe2000bf25270 */
[----:B------:R-:W-:Y:S01]  /*3f40*/  PLOP3.LUT P0, PT, PT, PT, UP0, 0x80, 0x8 ;  /* 0x000000000008781c */ /* 0x000fe20003f0f008 */
[----:B------:R-:W-:Y:S02]  /*3f50*/  UIADD3 UR22, UPT, UPT, UR22, 0x1, URZ ;  /* 0x0000000116167890 */ /* 0x000fe4000fffe0ff */
[----:B------:R-:W-:Y:S02]  /*3f60*/  USEL UR6, URZ, 0x1, UP1 ;  /* 0x00000001ff067887 */ /* 0x000fe40008800000 */
[----:B------:R-:W-:Y:S02]  /*3f70*/  USEL UR23, UR4, URZ, UP1 ;  /* 0x000000ff04177287 */ /* 0x000fe40008800000 */
[----:B------:R-:W-:Y:S02]  /*3f80*/  UIADD3 UR24, UPT, UPT, UR24, -0x1, URZ ;  /* 0xffffffff18187890 */ /* 0x000fe4000fffe0ff */
[----:B------:R-:W-:Y:S01]  /*3f90*/  @UP0 ULEA UR4, UR23, UR26, 0x3 ;  /* 0x0000001a17040291 */ /* 0x000fe2000f8e18ff */
[----:B------:R-:W-:Y:S01]  /*3fa0*/  LOP3.LUT R2, R2, UR6, RZ, 0x3c, !PT ;  /* 0x0000000602027c12 */ /* 0x000fe2000f8e3cff */
[----:B------:R-:W-:Y:S02]  /*3fb0*/  ULEA UR6, UR10, UR30, 0x8 ;  /* 0x0000001e0a067291 */ /* 0x000fe4000f8e40ff */
[----:B------:R-:W-:Y:S01]  /*3fc0*/  UISETP.NE.AND UP0, UPT, UR22, UR27, UPT ;  /* 0x0000001b1600728c */ /* 0x000fe2000bf05270 */
[----:B-1----:R-:W-:Y:S01]  /*3fd0*/  @P0 SHF.L.U32 R0, R2, 0x1f, RZ ;  /* 0x0000001f02000819 */ /* 0x002fe200000006ff */
[----:B------:R-:W-:Y:S02]  /*3fe0*/  UIADD3 UR20, UPT, UPT, UR6, 0x2, URZ ;  /* 0x0000000206147890 */ /* 0x000fe4000fffe0ff */
[----:B------:R-:W-:Y:S01]  /*3ff0*/  UIADD3 UR16, UPT, UPT, UR6, 0x4, URZ ;  /* 0x0000000406107890 */ /* 0x000fe2000fffe0ff */
[----:B------:R2:W3:Y:S01]  /*4000*/  @P0 SYNCS.PHASECHK.TRANS64.TRYWAIT P2, [UR4], R0 ;  /* 0x00000000ff0005a7 */ /* 0x0004e20008041104 */
[----:B------:R-:W-:Y:S02]  /*4010*/  ULEA UR4, UR10, UR29, 0xa ;  /* 0x0000001d0a047291 */ /* 0x000fe4000f8e50ff */
[----:B------:R-:W-:Y:S02]  /*4020*/  UIADD3 UR12, UPT, UPT, UR6, 0x6, URZ ;  /* 0x00000006060c7890 */ /* 0x000fe4000fffe0ff */
[----:B------:R-:W-:Y:S02]  /*4030*/  UIADD3 UR18, UPT, UPT, UR4, 0x2, URZ ;  /* 0x0000000204127890 */ /* 0x000fe4000fffe0ff */
[----:B------:R-:W-:Y:S02]  /*4040*/  UIADD3 UR14, UPT, UPT, UR4, 0x4, URZ ;  /* 0x00000004040e7890 */ /* 0x000fe4000fffe0ff */
[----:B------:R-:W-:Y:S01]  /*4050*/  UIADD3 UR8, UPT, UPT, UR4, 0x6, URZ ;  /* 0x0000000604087890 */ /* 0x000fe2000fffe0ff */
[----:B------:R-:W-:Y:S01]  /*4060*/  UMOV UR7, 0x40004040 ;  /* 0x4000404000077882 */ /* 0x000fe20000000000 */
[----:B------:R-:W-:Y:S01]  /*4070*/  UMOV UR5, 0x40004040 ;  /* 0x4000404000057882 */ /* 0x000fe20000000000 */
[----:B------:R-:W-:Y:S01]  /*4080*/  UMOV UR21, 0x40004040 ;  /* 0x4000404000157882 */ /* 0x000fe20000000000 */
[----:B------:R2:W-:Y:S01]  /*4090*/  UTCQMMA.2CTA gdesc[UR4], gdesc[UR6], tmem[UR11], tmem[UR40], idesc[UR41], UP2 ;  /* 0x00ff2806040075ea */ /* 0x0005e2000920030b */
[----:B------:R-:W-:Y:S01]  /*40a0*/  UPLOP3.LUT UP2, UPT, UPT, UPT, UPT, 0x80, 0x8 ;  /* 0x000000000008789c */ /* 0x000fe20003f4f070 */
[----:B------:R-:W-:Y:S01]  /*40b0*/  UMOV UR19, 0x40004040 ;  /* 0x4000404000137882 */ /* 0x000fe20000000000 */
[----:B------:R-:W-:Y:S01]  /*40c0*/  UMOV UR17, 0x40004040 ;  /* 0x4000404000117882 */ /* 0x000fe20000000000 */
[----:B------:R2:W-:Y:S01]  /*40d0*/  UTCQMMA.2CTA gdesc[UR18], gdesc[UR20], tmem[UR11], tmem[UR38], idesc[UR39], UPT ;  /* 0x00ff2614120075ea */ /* 0x0005e2000ba0030b */
[----:B------:R-:W-:Y:S01]  /*40e0*/  UMOV UR15, 0x40004040 ;  /* 0x40004040000f7882 */ /* 0x000fe20000000000 */
[----:B------:R-:W-:Y:S01]  /*40f0*/  UMOV UR13, 0x40004040 ;  /* 0x40004040000d7882 */ /* 0x000fe20000000000 */
[----:B------:R-:W-:Y:S01]  /*4100*/  UMOV UR9, 0x40004040 ;  /* 0x4000404000097882 */ /* 0x000fe20000000000 */
[----:B------:R2:W-:Y:S01]  /*4110*/  UTCQMMA.2CTA gdesc[UR14], gdesc[UR16], tmem[UR11], tmem[UR36], idesc[UR37], UPT ;  /* 0x00ff24100e0075ea */ /* 0x0005e2000ba0030b */
[----:B------:R2:W-:Y:S01]  /*4120*/  UTCQMMA.2CTA gdesc[UR8], gdesc[UR12], tmem[UR11], tmem[UR34], idesc[UR35], UPT ;  /* 0x00ff220c080075ea */ /* 0x0005e2000ba0030b */
[----:B------:R2:W-:Y:S01]  /*4130*/  UTCBAR.2CTA.MULTICAST [UR25], URZ, UR28 ;  /* 0x000000ff190073e9 */ /* 0x0005e2000820081c */
[----:B------:R-:W-:Y:S01]  /*4140*/  UMOV UR10, UR23 ;  /* 0x00000017000a7c82 */ /* 0x000fe20008000000 */
[----:B------:R-:W-:Y:S05]  /*4150*/  BRA.U UP0, `(.L_x_80) ;  /* 0xfffffffd00507547 */ /* 0x000fea000b83ffff */
.L_x_77:
[----:B--2---:R-:W-:Y:S01]  /*4160*/  UIADD3 UR4, UPT, UPT, UR31, 0xe0, URZ ;  /* 0x000000e01f047890 */ /* 0x004fe2000fffe0ff */
[----:B------:R-:W-:-:S08]  /*4170*/  UMOV UR22, UR27 ;  /* 0x0000001b00167c82 */ /* 0x000fd00008000000 */
[----:B------:R2:W-:Y:S01]  /*4180*/  UTCBAR.2CTA.MULTICAST [UR4], URZ, UR42 ;  /* 0x000000ff040073e9 */ /* 0x0005e2000820082a */
[----:B------:R-:W-:Y:S02]  /*4190*/  NOP ;  /* 0x0000000000007918 */ /* 0x000fe40000000000 */
.L_x_75:
[----:B--2---:R-:W-:Y:S01]  /*41a0*/  UIADD3 UR4, UPT, UPT, UR32, 0x1, URZ ;  /* 0x0000000120047890 */ /* 0x004fe2000fffe0ff */
[----:B------:R-:W-:-:S03]  /*41b0*/  ISETP.NE.AND P0, PT, R8, 0x2, PT ;  /* 0x000000020800780c */ /* 0x000fc60003f05270 */
[----:B------:R-:W-:Y:S01]  /*41c0*/  UISETP.NE.AND UP0, UPT, UR4, 0x4, UPT ;  /* 0x000000040400788c */ /* 0x000fe2000bf05270 */
[----:B-1----:R-:W-:Y:S02]  /*41d0*/  SEL R0, RZ, 0x1, P0 ;  /* 0x00000001ff007807 */ /* 0x002fe40000000000 */
[----:B------:R-:W-:Y:S01]  /*41e0*/  SEL R8, R8, RZ, P0 ;  /* 0x000000ff08087207 */ /* 0x000fe20000000000 */
[----:B------:R-:W-:Y:S01]  /*41f0*/  USEL UR5, URZ, 0x1, UP0 ;  /* 0x00000001ff057887 */ /* 0x000fe20008000000 */
[----:B------:R-:W-:Y:S01]  /*4200*/  LOP3.LUT R3, R3, R0, RZ, 0x3c, !PT ;  /* 0x0000000003037212 */ /* 0x000fe200078e3cff */
[----:B------:R-:W-:-:S04]  /*4210*/  USEL UR32, UR4, URZ, UP0 ;  /* 0x000000ff04207287 */ /* 0x000fc80008000000 */
[----:B------:R-:W-:Y:S01]  /*4220*/  LOP3.LUT R9, R9, UR5, RZ, 0x3c, !PT ;  /* 0x0000000509097c12 */ /* 0x000fe2000f8e3cff */
[----:B------:R-:W-:Y:S07]  /*4230*/  @P1 BRA `(.L_x_81) ;  /* 0xfffffff800881947 */ /* 0x000fee000383ffff */
[----:B------:R-:W1:Y:S01]  /*4240*/  S2UR UR8, SR_CgaCtaId ;  /* 0x00000000000879c3 */ /* 0x000e620000008800 */
[----:B------:R-:W-:Y:S01]  /*4250*/  ELECT P0, URZ, PT ;  /* 0x0000000000ff782f */ /* 0x000fe20003800000 */
[----:B------:R-:W-:Y:S01]  /*4260*/  HFMA2 R0, -RZ, RZ, 0, 5.9604644775390625e-08 ;  /* 0x00000001ff007431 */ /* 0x000fe200000001ff */
[----:B------:R-:W-:-:S05]  /*4270*/  UMOV UR4, 0x40 ;  /* 0x0000004000047882 */ /* 0x000fca0000000000 */
[----:B------:R-:W-:Y:S01]  /*4280*/  UVIRTCOUNT.DEALLOC.SMPOOL 0x80 ;  /* 0x000000800000784c */ /* 0x000fe20000000000 */
[----:B------:R-:W-:Y:S02]  /*4290*/  UISETP.NE.AND UP1, UPT, UR48, URZ, UPT ;  /* 0x000000ff3000728c */ /* 0x000fe4000bf25270 */
[----:B-1----:R-:W-:-:S09]  /*42a0*/  ULEA UR8, UR8, UR4, 0x18 ;  /* 0x0000000408087291 */ /* 0x002fd2000f8ec0ff */
[----:B------:R1:W-:Y:S01]  /*42b0*/  @P0 STS.U8 [UR8+0x1c], R0 ;  /* 0x00001c00ff000988 */ /* 0x0003e20008000008 */
[----:B------:R-:W-:Y:S05]  /*42c0*/  BRA.U UP1, `(.L_x_82) ;  /* 0x0000000101a07547 */ /* 0x000fea000b800000 */
[----:B------:R-:W-:Y:S01]  /*42d0*/  UIADD3 UR7, UPT, UPT, UR26, 0x100, URZ ;  /* 0x000001001a077890 */ /* 0x000fe2000fffe0ff */
[----:B------:R-:W-:-:S03]  /*42e0*/  SHF.L.U32 R2, R9, 0x1f, RZ ;  /* 0x0000001f09027819 */ /* 0x000fc600000006ff */
[----:B------:R-:W-:-:S09]  /*42f0*/  ULEA UR4, UR32, UR7, 0x3 ;  /* 0x0000000720047291 */ /* 0x000fd2000f8e18ff */
[----:B------:R-:W2:Y:S02]  /*4300*/  SYNCS.PHASECHK.TRANS64.TRYWAIT P0, [UR4], R2 ;  /* 0x00000002ff0075a7 */ /* 0x000ea40008001104 */
[----:B--2---:R-:W-:Y:S05]  /*4310*/  @!P0 BRA `(.L_x_83) ;  /* 0x00000040000c8947 */ /* 0x004fea0003800000 */
.L_x_155:
        /* <DEDUP_REMOVED lines=9> */
.L_x_157:
        /* <DEDUP_REMOVED lines=9> */
.L_x_159:
[----:B------:R-:W-:-:S04]  /*4440*/  UIADD3 UR4, UPT, UPT, UR4, 0x1, URZ ;  /* 0x0000000104047890 */ /* 0x000fc8000fffe0ff */
[----:B------:R-:W-:-:S04]  /*4450*/  UISETP.NE.AND UP0, UPT, UR4, 0x4, UPT ;  /* 0x000000040400788c */ /* 0x000fc8000bf05270 */
[----:B------:R-:W-:Y:S02]  /*4460*/  USEL UR5, URZ, 0x1, UP0 ;  /* 0x00000001ff057887 */ /* 0x000fe40008000000 */
[----:B------:R-:W-:-:S04]  /*4470*/  USEL UR4, UR4, URZ, UP0 ;  /* 0x000000ff04047287 */ /* 0x000fc80008000000 */
[----:B------:R-:W-:Y:S01]  /*4480*/  ULEA UR4, UR4, UR7, 0x3 ;  /* 0x0000000704047291 */ /* 0x000fe2000f8e18ff */
[----:B------:R-:W-:-:S04]  /*4490*/  LOP3.LUT R2, R2, UR5, RZ, 0x3c, !PT ;  /* 0x0000000502027c12 */ /* 0x000fc8000f8e3cff */
[----:B------:R-:W-:Y:S01]  /*44a0*/  SHF.L.U32 R2, R2, 0x1f, RZ ;  /* 0x0000001f02027819 */ /* 0x000fe200000006ff */
[----:B-1----:R-:W-:-:S04]  /*44b0*/  IMAD.U32 R0, RZ, RZ, UR4 ;  /* 0x00000004ff007e24 */ /* 0x002fc8000f8e00ff */
[----:B------:R1:W2:Y:S03]  /*44c0*/  SYNCS.PHASECHK.TRANS64.TRYWAIT P0, [R0+URZ], R2 ;  /* 0x00000002000075a7 */ /* 0x0002a600080011ff */
[----:B--2---:R-:W-:Y:S05]  /*44d0*/  @!P0 NANOSLEEP.SYNCS 0x989680 ;  /* 0x009896800000895d */ /* 0x004fea0003900000 */
[----:B------:R-:W2:Y:S02]  /*44e0*/  @!P0 SYNCS.PHASECHK.TRANS64 P0, [R0+URZ], R2 ;  /* 0x00000002000085a7 */ /* 0x000ea400080010ff */
[----:B--2---:R-:W-:Y:S05]  /*44f0*/  @P0 BRA `(.L_x_86) ;  /* 0x0000000000200947 */ /* 0x004fea0003800000 */
.L_x_87:
[----:B--2---:R2:W4:Y:S02]  /*4500*/  SYNCS.PHASECHK.TRANS64.TRYWAIT P0, [R0+URZ], R2 ;  /* 0x00000002000075a7 */ /* 0x00452400080011ff */
[----:B----4-:R-:W-:Y:S05]  /*4510*/  @!P0 NANOSLEEP.SYNCS 0x989680 ;  /* 0x009896800000895d */ /* 0x010fea0003900000 */
[----:B------:R-:W4:Y:S02]  /*4520*/  @!P0 SYNCS.PHASECHK.TRANS64 P0, [R0+URZ], R2 ;  /* 0x00000002000085a7 */ /* 0x000f2400080010ff */
[----:B----4-:R-:W-:Y:S05]  /*4530*/  @!P0 BRA `(.L_x_87) ;  /* 0xfffffffc00f08947 */ /* 0x010fea000383ffff */
[----:B------:R-:W-:Y:S05]  /*4540*/  BRA `(.L_x_86) ;  /* 0x00000000000c7947 */ /* 0x000fea0003800000 */
.L_x_82:
[----:B------:R-:W-:-:S04]  /*4550*/  UIADD3 UR4, UPT, UPT, UR26, 0x140, URZ ;  /* 0x000001401a047890 */ /* 0x000fc8000fffe0ff */
[----:B------:R-:W-:-:S09]  /*4560*/  UPRMT UR4, UR47, 0x654, UR4 ;  /* 0x000006542f047896 */ /* 0x000fd20008000004 */
[----:B------:R-:W-:Y:S03]  /*4570*/  SYNCS.ARRIVE.TRANS64.RED.A1T0 RZ, [UR4], RZ ;  /* 0x000000ffffff79a7 */ /* 0x000fe60008100404 */
.L_x_86:
[----:B-12---:R-:W-:Y:S01]  /*4580*/  SHF.L.U32 R2, RZ, 0x1f, RZ ;  /* 0x0000001fff027819 */ /* 0x006fe200000006ff */
[----:B------:R-:W-:Y:S01]  /*4590*/  UIADD3 UR4, UPT, UPT, UR26, 0x140, URZ ;  /* 0x000001401a047890 */ /* 0x000fe2000fffe0ff */
[----:B------:R-:W-:Y:S02]  /*45a0*/  PLOP3.LUT P0, PT, PT, PT, UP1, 0x80, 0x8 ;  /* 0x000000000008781c */ /* 0x000fe40003f0f018 */
[----:B------:R-:W1:Y:S02]  /*45b0*/  SYNCS.PHASECHK.TRANS64.TRYWAIT P1, [UR26+0x140], R2 ;  /* 0x00014002ff0075a7 */ /* 0x000e64000802111a */
[----:B-1----:R-:W-:Y:S09]  /*45c0*/  @!P1 BRA `(.L_x_88) ;  /* 0x0000003c00a89947 */ /* 0x002ff20003800000 */
.L_x_161:
[----:B------:R-:W-:Y:S01]  /*45d0*/  @!UP1 UPRMT UR4, UR47, 0x654, UR4 ;  /* 0x000006542f049896 */ /* 0x000fe20008000004 */
[----:B------:R-:W-:Y:S01]  /*45e0*/  UMOV UR5, 0xffff ;  /* 0x0000ffff00057882 */ /* 0x000fe20000000000 */
[----:B------:R-:W-:-:S07]  /*45f0*/  UMOV UR6, 0x1 ;  /* 0x0000000100067882 */ /* 0x000fce0000000000 */
[----:B------:R-:W-:Y:S01]  /*4600*/  @!P0 SYNCS.ARRIVE.TRANS64.RED.A1T0 RZ, [UR4], RZ ;  /* 0x000000ffffff89a7 */ /* 0x000fe20008100404 */
[----:B------:R-:W-:Y:S01]  /*4610*/  NOP ;  /* 0x0000000000007918 */ /* 0x000fe20000000000 */
[----:B-1----:R-:W1:Y:S01]  /*4620*/  LDS R0, [UR8+0x14] ;  /* 0x00001408ff007984 */ /* 0x002e620008000800 */
[----:B------:R-:W-:-:S04]  /*4630*/  ULOP3.LUT UR4, UR44, 0xffff, URZ, 0xc0, !UPT ;  /* 0x0000ffff2c047892 */ /* 0x000fc8000f8ec0ff */
[----:B------:R-:W-:-:S04]  /*4640*/  USHF.R.U32.HI UR4, URZ, 0x5, UR4 ;  /* 0x00000005ff047899 */ /* 0x000fc80008011604 */
[----:B------:R-:W-:Y:S02]  /*4650*/  USHF.L.U32 UR5, UR5, UR4, URZ ;  /* 0x0000000405057299 */ /* 0x000fe400080006ff */
[----:B------:R-:W-:-:S04]  /*4660*/  USHF.L.U32 UR4, UR6, UR4, URZ ;  /* 0x0000000406047299 */ /* 0x000fc800080006ff */
[----:B-1----:R-:W-:-:S04]  /*4670*/  LOP3.LUT R0, R0, UR5, RZ, 0xc0, !PT ;  /* 0x0000000500007c12 */ /* 0x002fc8000f8ec0ff */
[----:B------:R-:W-:-:S13]  /*4680*/  ISETP.NE.AND P0, PT, R0, UR5, PT ;  /* 0x0000000500007c0c */ /* 0x000fda000bf05270 */
[----:B------:R-:W-:Y:S05]  /*4690*/  @P0 BRA `(.L_x_89) ;  /* 0x0000000000580947 */ /* 0x000fea0003800000 */
[----:B------:R-:W1:Y:S02]  /*46a0*/  LDS R0, [UR8+0x18] ;  /* 0x00001808ff007984 */ /* 0x000e640008000800 */
[----:B-1----:R-:W-:-:S04]  /*46b0*/  LOP3.LUT R0, R0, UR4, RZ, 0xc0, !PT ;  /* 0x0000000400007c12 */ /* 0x002fc8000f8ec0ff */
[----:B------:R-:W-:-:S13]  /*46c0*/  ISETP.NE.AND P0, PT, R0, UR4, PT ;  /* 0x0000000400007c0c */ /* 0x000fda000bf05270 */
[----:B------:R-:W-:Y:S05]  /*46d0*/  @P0 BRA `(.L_x_90) ;  /* 0x00000000003c0947 */ /* 0x000fea0003800000 */
[----:B------:R-:W1:Y:S01]  /*46e0*/  S2R R2, SR_LANEID ;  /* 0x0000000000027919 */ /* 0x000e620000000000 */
[----:B------:R-:W-:-:S06]  /*46f0*/  ULOP3.LUT UR5, URZ, UR5, URZ, 0x33, !UPT ;  /* 0x00000005ff057292 */ /* 0x000fcc000f8e33ff */
[----:B------:R-:W-:-:S04]  /*4700*/  IMAD.U32 R0, RZ, RZ, UR5 ;  /* 0x00000005ff007e24 */ /* 0x000fc8000f8e00ff */
[----:B------:R2:W4:Y:S02]  /*4710*/  REDUX UR7, R0 ;  /* 0x00000000000773c4 */ /* 0x0005240000000000 */
[----:B------:R1:W-:Y:S01]  /*4720*/  UTCATOMSWS.AND URZ, UR5 ;  /* 0x0000000500ff79e3 */ /* 0x0003e20008000000 */
[----:B--2---:R-:W-:Y:S01]  /*4730*/  LOP3.LUT R0, RZ, UR4, RZ, 0x33, !PT ;  /* 0x00000004ff007c12 */ /* 0x004fe2000f8e33ff */
[----:B------:R-:W-:Y:S02]  /*4740*/  VOTEU.ANY UR4, UPT, PT ;  /* 0x0000000000047886 */ /* 0x000fe400038e0100 */
[----:B------:R-:W-:Y:S02]  /*4750*/  UFLO.U32 UR4, UR4 ;  /* 0x00000004000472bd */ /* 0x000fe400080e0000 */
[----:B------:R-:W2:Y:S04]  /*4760*/  REDUX UR6, R0 ;  /* 0x00000000000673c4 */ /* 0x000ea80000000000 */
[----:B-1----:R-:W-:-:S02]  /*4770*/  ISETP.EQ.U32.AND P0, PT, R2, UR4, PT ;  /* 0x0000000402007c0c */ /* 0x002fc4000bf02070 */
[----:B----4-:R-:W-:-:S11]  /*4780*/  MOV R2, UR7 ;  /* 0x0000000700027c02 */ /* 0x010fd60008000f00 */
[----:B------:R1:W-:Y:S01]  /*4790*/  @P0 ATOMS.AND RZ, [UR8+0x14], R2 ;  /* 0x00001402ffff098c */ /* 0x0003e2000a800008 */
[----:B--2---:R-:W-:-:S05]  /*47a0*/  IMAD.U32 R0, RZ, RZ, UR6 ;  /* 0x00000006ff007e24 */ /* 0x004fca000f8e00ff */
[----:B------:R1:W-:Y:S01]  /*47b0*/  @P0 ATOMS.AND RZ, [UR8+0x18], R0 ;  /* 0x00001800ffff098c */ /* 0x0003e2000a800008 */
[----:B------:R-:W-:Y:S05]  /*47c0*/  BRA `(.L_x_91) ;  /* 0x0000000000147947 */ /* 0x000fea0003800000 */
.L_x_90:
[----:B------:R-:W-:Y:S02]  /*47d0*/  MOV R2, 0x47f0 ;  /* 0x000047f000027802 */ /* 0x000fe40000000f00 */
[----:B---3-5:R-:W-:Y:S05]  /*47e0*/  CALL.REL.NOINC `($__internal_0_$__cuda_sm10x_tcgen05_guardrail_trap_col_being_dealloced_not_returned_by_alloc) ;  /* 0x0000003c00bc7944 */ /* 0x028fea0003c00000 */
[----:B------:R-:W-:Y:S05]  /*47f0*/  BRA `(.L_x_91) ;  /* 0x0000000000087947 */ /* 0x000fea0003800000 */
.L_x_89:
[----:B------:R-:W-:Y:S02]  /*4800*/  MOV R2, 0x4820 ;  /* 0x0000482000027802 */ /* 0x000fe40000000f00 */
[----:B---3-5:R-:W-:Y:S05]  /*4810*/  CALL.REL.NOINC `($__internal_2_$__cuda_sm10x_tcgen05_guardrail_trap_unallocated_columns_being_dealloced) ;  /* 0x0000003c00c87944 */ /* 0x028fea0003c00000 */
.L_x_91:
[----:B------:R-:W-:Y:S01]  /*4820*/  NOP ;  /* 0x0000000000007918 */ /* 0x000fe20000000000 */
[----:B------:R-:W-:Y:S05]  /*4830*/  EXIT ;  /* 0x000000000000794d */ /* 0x000fea0003800000 */
.L_x_62:
[----:B------:R-:W-:-:S09]  /*4840*/  UISETP.NE.OR UP0, UPT, UR13, 0x3, !UP3 ;  /* 0x000000030d00788c */ /* 0x000fd2000df05670 */
[----:B------:R-:W-:Y:S05]  /*4850*/  BRA.U UP0, `(.L_x_92) ;  /* 0x0000000d000c7547 */ /* 0x000fea000b800000 */
[----:B------:R-:W1:Y:S01]  /*4860*/  S2UR UR10, SR_CgaCtaId ;  /* 0x00000000000a79c3 */ /* 0x000e620000008800 */
[----:B------:R-:W2:Y:S01]  /*4870*/  LDCU UR26, c[0x0][0x370] ;  /* 0x00006e00ff1a77ac */ /* 0x000ea20008000800 */
[----:B------:R-:W-:Y:S02]  /*4880*/  HFMA2 R13, -RZ, RZ, 0, 0 ;  /* 0x00000000ff0d7431 */ /* 0x000fe400000001ff */
[----:B------:R-:W-:Y:S01]  /*4890*/  IMAD.MOV.U32 R15, RZ, RZ, 0x1 ;  /* 0x00000001ff0f7424 */ /* 0x000fe200078e00ff */
[----:B------:R-:W-:Y:S01]  /*48a0*/  MOV R12, 0x2000 ;  /* 0x00002000000c7802 */ /* 0x000fe20000000f00 */
[----:B------:R-:W2:Y:S01]  /*48b0*/  LDCU.128 UR28, c[0x0][0xb10] ;  /* 0x00016200ff1c77ac */ /* 0x000ea20008000c00 */
[----:B------:R-:W-:Y:S01]  /*48c0*/  IMAD.MOV.U32 R14, RZ, RZ, RZ ;  /* 0x000000ffff0e7224 */ /* 0x000fe200078e00ff */
[----:B------:R-:W3:Y:S01]  /*48d0*/  LDC.64 R16, c[0x0][0x348] ;  /* 0x0000d200ff107b82 */ /* 0x000ee20000000a00 */
[----:B------:R-:W4:Y:S01]  /*48e0*/  LDCU UR25, c[0x0][0x374] ;  /* 0x00006e80ff1977ac */ /* 0x000f220008000800 */
[----:B------:R-:W1:Y:S06]  /*48f0*/  LDCU UR16, c[0x0][0xb0c] ;  /* 0x00016180ff1077ac */ /* 0x000e6c0008000800 */
[----:B------:R-:W3:Y:S01]  /*4900*/  LDC.64 R2, c[0x0][0x888] ;  /* 0x00022200ff027b82 */ /* 0x000ee20000000a00 */
[----:B------:R-:W1:Y:S01]  /*4910*/  LDCU UR35, c[0x0][0xb20] ;  /* 0x00016400ff2377ac */ /* 0x000e620008000800 */
[----:B------:R-:W1:Y:S06]  /*4920*/  LDCU UR4, c[0x0][0xb30] ;  /* 0x00016600ff0477ac */ /* 0x000e6c0008000800 */
[----:B------:R-:W3:Y:S01]  /*4930*/  LDC.64 R4, c[0x0][0x890] ;  /* 0x00022400ff047b82 */ /* 0x000ee20000000a00 */
[----:B------:R-:W-:Y:S01]  /*4940*/  UMOV UR17, 0x400 ;  /* 0x0000040000117882 */ /* 0x000fe20000000000 */
[----:B--2---:R-:W-:-:S02]  /*4950*/  UIMAD.WIDE.U32 UR6, UR26, UR28, URZ ;  /* 0x0000001c1a0672a5 */ /* 0x004fc4000f8e00ff */
[----:B----4-:R-:W-:Y:S02]  /*4960*/  UIMAD.WIDE.U32 UR8, UR25, UR31, URZ ;  /* 0x0000001f190872a5 */ /* 0x010fe4000f8e00ff */
[----:B-1----:R-:W-:Y:S02]  /*4970*/  ULEA UR17, UR10, UR17, 0x18 ;  /* 0x000000110a117291 */ /* 0x002fe4000f8ec0ff */
[----:B------:R-:W-:Y:S02]  /*4980*/  UPLOP3.LUT UP3, UPT, UPT, UPT, UPT, 0x40, 0x4 ;  /* 0x000000000004789c */ /* 0x000fe40003f6e870 */
[----:B------:R-:W-:Y:S01]  /*4990*/  UIADD3 UR27, UPT, UPT, UR17, 0xa0, URZ ;  /* 0x000000a0111b7890 */ /* 0x000fe2000fffe0ff */
[----:B------:R-:W-:Y:S01]  /*49a0*/  UMOV UR6, UR7 ;  /* 0x0000000700067c82 */ /* 0x000fe20008000000 */
[----:B------:R-:W-:Y:S01]  /*49b0*/  UMOV UR32, UR9 ;  /* 0x0000000900207c82 */ /* 0x000fe20008000000 */
[----:B------:R-:W-:Y:S02]  /*49c0*/  UISETP.GE.AND UP0, UPT, UR40, 0x1, UPT ;  /* 0x000000012800788c */ /* 0x000fe4000bf06270 */
[----:B------:R-:W-:Y:S01]  /*49d0*/  UISETP.NE.AND UP4, UPT, UR40, 0x1, UPT ;  /* 0x000000012800788c */ /* 0x000fe2000bf85270 */
[----:B------:R-:W1:Y:S01]  /*49e0*/  LDCU.64 UR14, c[0x0][0xb28] ;  /* 0x00016500ff0e77ac */ /* 0x000e620008000a00 */
[----:B------:R-:W-:-:S02]  /*49f0*/  UISETP.NE.AND UP6, UPT, UR16, 0x1, UPT ;  /* 0x000000011000788c */ /* 0x000fc4000bfc5270 */
[----:B------:R-:W-:Y:S02]  /*4a00*/  UISETP.NE.AND UP5, UPT, UR30, 0x1, UPT ;  /* 0x000000011e00788c */ /* 0x000fe4000bfa5270 */
[----:B------:R-:W-:Y:S02]  /*4a10*/  UPRMT UR27, UR10, 0x654, UR27 ;  /* 0x000006540a1b7896 */ /* 0x000fe4000800001b */
[----:B------:R-:W-:Y:S02]  /*4a20*/  USHF.R.U32.HI UR33, URZ, UR29, UR6 ;  /* 0x0000001dff217299 */ /* 0x000fe40008011606 */
[----:B------:R-:W-:Y:S02]  /*4a30*/  USHF.R.U32.HI UR32, URZ, UR35, UR32 ;  /* 0x00000023ff207299 */ /* 0x000fe40008011620 */
[----:B------:R-:W-:-:S11]  /*4a40*/  UISETP.NE.AND UP2, UPT, UR4, 0x1, UPT ;  /* 0x000000010400788c */ /* 0x000fd6000bf45270 */
.L_x_100:
[C---:B------:R-:W-:Y:S02]  /*4a50*/  LEA R7, R14.reuse, UR17, 0x3 ;  /* 0x000000110e077c11 */ /* 0x040fe4000f8e18ff */
[----:B------:R-:W-:Y:S02]  /*4a60*/  SHF.L.U32 R0, R13, 0x1f, RZ ;  /* 0x0000001f0d007819 */ /* 0x000fe400000006ff */
[----:B------:R-:W-:Y:S02]  /*4a70*/  LEA R8, R14, UR17, 0x4 ;  /* 0x000000110e087c11 */ /* 0x000fe4000f8e20ff */
[----:B--2---:R-:W2:Y:S02]  /*4a80*/  SYNCS.PHASECHK.TRANS64.TRYWAIT P0, [R7+URZ+0xc0], R0 ;  /* 0x0000c000070075a7 */ /* 0x004ea400080011ff */
[----:B--2---:R-:W-:Y:S05]  /*4a90*/  @!P0 BRA `(.L_x_93) ;  /* 0x00000038008c8947 */ /* 0x004fea0003800000 */
.L_x_162:
[----:B------:R-:W4:Y:S01]  /*4aa0*/  LDS.128 R8, [R8+0x150] ;  /* 0x0001500008087984 */ /* 0x000f220000000c00 */
[----:B------:R-:W-:Y:S01]  /*4ab0*/  UISETP.GE.AND UP0, UPT, UR40, 0x1, UPT ;  /* 0x000000012800788c */ /* 0x000fe2000bf06270 */
[----:B------:R-:W-:Y:S01]  /*4ac0*/  @!PT LDS RZ, [RZ] ;  /* 0x00000000fffff984 */ /* 0x000fe20000000800 */
[----:B------:R-:W-:Y:S01]  /*4ad0*/  @!PT LDS RZ, [RZ] ;  /* 0x00000000fffff984 */ /* 0x000fe20000000800 */
[----:B------:R-:W-:Y:S01]  /*4ae0*/  @!PT LDS RZ, [RZ] ;  /* 0x00000000fffff984 */ /* 0x000fe20000000800 */
[----:B------:R-:W-:Y:S01]  /*4af0*/  @!PT LDS RZ, [RZ] ;  /* 0x00000000fffff984 */ /* 0x000fe20000000800 */
[----:B------:R1:W-:Y:S06]  /*4b00*/  MEMBAR.ALL.CTA ;  /* 0x0000000000007992 */ /* 0x0003ec0000008000 */
[----:B-1----:R-:W1:Y:S01]  /*4b10*/  FENCE.VIEW.ASYNC.S ;  /* 0x00000000000073c6 */ /* 0x002e620000000000 */
[----:B----4-:R-:W-:Y:S11]  /*4b20*/  LOP3.LUT P0, RZ, R10, 0x1, RZ, 0xc0, !PT ;  /* 0x000000010aff7812 */ /* 0x010ff6000780c0ff */
[----:B------:R-:W-:Y:S02]  /*4b30*/  @!UPT UIADD3 URZ, UPT, UPT, URZ, URZ, URZ ;  /* 0x000000fffffff290 */ /* 0x000fe4000fffe0ff */
[----:B-1----:R-:W-:Y:S01]  /*4b40*/  VOTEU.ANY UP1, P0 ;  /* 0x0000000000ff7886 */ /* 0x002fe20000020100 */
[----:B------:R-:W-:Y:S11]  /*4b50*/  PLOP3.LUT P0, PT, PT, PT, UP1, 0x80, 0x8 ;  /* 0x000000000008781c */ /* 0x000ff60003f0f018 */
[----:B------:R-:W-:Y:S02]  /*4b60*/  @!UPT UIADD3 URZ, UPT, UPT, URZ, URZ, URZ ;  /* 0x000000fffffff290 */ /* 0x000fe4000fffe0ff */
[----:B--2---:R-:W-:Y:S02]  /*4b70*/  @P0 SHF.R.U32.HI R0, RZ, 0x10, R9 ;  /* 0x00000010ff000819 */ /* 0x004fe40000011609 */
[----:B------:R-:W-:Y:S02]  /*4b80*/  @P0 MOV R6, R8 ;  /* 0x0000000800060202 */ /* 0x000fe40000000f00 */
[----:B------:R-:W-:Y:S01]  /*4b90*/  @P0 R2UR UR4, R0 ;  /* 0x00000000000402ca */ /* 0x000fe200000e0000 */
[----:B------:R-:W-:Y:S01]  /*4ba0*/  VIADD R0, R7, 0xd0 ;  /* 0x000000d007007836 */ /* 0x000fe20000000000 */
[----:B------:R-:W-:Y:S02]  /*4bb0*/  @P0 LOP3.LUT R8, R9, 0xffff, RZ, 0xc0, !PT ;  /* 0x0000ffff09080812 */ /* 0x000fe400078ec0ff */
[----:B------:R-:W-:Y:S02]  /*4bc0*/  @P0 R2UR UR6, R6 ;  /* 0x00000000060602ca */ /* 0x000fe400000e0000 */
[----:B------:R-:W-:Y:S02]  /*4bd0*/  PRMT R0, RZ, 0x654, R0 ;  /* 0x00000654ff007816 */ /* 0x000fe40000000000 */
[----:B------:R-:W-:Y:S02]  /*4be0*/  @P0 R2UR UR5, R8 ;  /* 0x00000000080502ca */ /* 0x000fe400000e0000 */
[----:B------:R1:W-:Y:S03]  /*4bf0*/  SYNCS.ARRIVE.TRANS64.RED.A1T0 RZ, [R0+URZ], RZ ;  /* 0x000000ff00ff79a7 */ /* 0x0003e600081004ff */
[----:B------:R-:W-:Y:S04]  /*4c00*/  @UP1 UMOV UR24, UR4 ;  /* 0x0000000400181c82 */ /* 0x000fe80008000000 */
[----:B------:R-:W-:Y:S04]  /*4c10*/  @UP1 UMOV UR13, UR6 ;  /* 0x00000006000d1c82 */ /* 0x000fe80008000000 */
[----:B------:R-:W-:Y:S01]  /*4c20*/  @UP1 UMOV UR7, UR5 ;  /* 0x0000000500071c82 */ /* 0x000fe20008000000 */
[----:B------:R-:W-:Y:S05]  /*4c30*/  BRA.U !UP0, `(.L_x_94) ;  /* 0x0000000108a47547 */ /* 0x000fea000b800000 */
[----:B------:R-:W-:Y:S02]  /*4c40*/  UIMAD.WIDE.U32 UR10, UR7, UR31, URZ ;  /* 0x0000001f070a72a5 */ /* 0x000fe4000f8e00ff */
[----:B------:R-:W-:Y:S02]  /*4c50*/  UIMAD.WIDE.U32 UR18, UR13, UR28, URZ ;  /* 0x0000001c0d1272a5 */ /* 0x000fe4000f8e00ff */
[----:B------:R-:W-:Y:S02]  /*4c60*/  USEL UR4, UR25, UR32, !UP5 ;  /* 0x0000002019047287 */ /* 0x000fe4000e800000 */
[----:B------:R-:W-:Y:S02]  /*4c70*/  USEL UR8, UR26, UR33, !UP6 ;  /* 0x000000211a087287 */ /* 0x000fe4000f000000 */
[----:B------:R-:W-:Y:S02]  /*4c80*/  UIMAD.WIDE.U32 UR20, UR4, UR14, URZ ;  /* 0x0000000e041472a5 */ /* 0x000fe4000f8e00ff */
[----:B------:R-:W-:Y:S01]  /*4c90*/  UIMAD.WIDE.U32 UR22, UR8, UR14, URZ ;  /* 0x0000000e081672a5 */ /* 0x000fe2000f8e00ff */
[----:B------:R-:W-:Y:S02]  /*4ca0*/  UMOV UR5, UR11 ;  /* 0x0000000b00057c82 */ /* 0x000fe40008000000 */
[----:B------:R-:W-:Y:S03]  /*4cb0*/  USHF.R.U32.HI UR6, URZ, UR35, UR5 ;  /* 0x00000023ff067299 */ /* 0x000fe60008011605 */
[----:B------:R-:W-:Y:S01]  /*4cc0*/  UMOV UR5, UR19 ;  /* 0x0000001300057c82 */ /* 0x000fe20008000000 */
[----:B------:R-:W-:Y:S02]  /*4cd0*/  USEL UR6, UR7, UR6, !UP5 ;  /* 0x0000000607067287 */ /* 0x000fe4000e800000 */
[----:B------:R-:W-:Y:S02]  /*4ce0*/  USHF.R.U32.HI UR9, URZ, UR29, UR5 ;  /* 0x0000001dff097299 */ /* 0x000fe40008011605 */
[----:B------:R-:W-:Y:S01]  /*4cf0*/  UIMAD.WIDE.U32 UR10, UR6, UR14, URZ ;  /* 0x0000000e060a72a5 */ /* 0x000fe2000f8e00ff */
[----:B------:R-:W-:Y:S02]  /*4d00*/  UMOV UR5, UR21 ;  /* 0x0000001500057c82 */ /* 0x000fe40008000000 */
[----:B------:R-:W-:Y:S03]  /*4d10*/  @UP4 USHF.R.U32.HI UR4, URZ, UR15, UR5 ;  /* 0x0000000fff044299 */ /* 0x000fe60008011605 */
[----:B------:R-:W-:Y:S01]  /*4d20*/  UMOV UR5, UR23 ;  /* 0x0000001700057c82 */ /* 0x000fe20008000000 */
[----:B------:R-:W-:Y:S02]  /*4d30*/  UIMAD UR4, UR40, UR4, URZ ;  /* 0x00000004280472a4 */ /* 0x000fe4000f8e02ff */
[----:B------:R-:W-:Y:S02]  /*4d40*/  @UP4 USHF.R.U32.HI UR8, URZ, UR15, UR5 ;  /* 0x0000000fff084299 */ /* 0x000fe40008011605 */
[----:B------:R-:W-:Y:S02]  /*4d50*/  USEL UR5, UR13, UR9, !UP6 ;  /* 0x000000090d057287 */ /* 0x000fe4000f000000 */
[----:B------:R-:W-:Y:S02]  /*4d60*/  UIMAD UR9, UR40, UR8, URZ ;  /* 0x00000008280972a4 */ /* 0x000fe4000f8e02ff */
[----:B------:R-:W-:Y:S03]  /*4d70*/  UISETP.GE.AND UP0, UPT, UR6, UR4, UPT ;  /* 0x000000040600728c */ /* 0x000fe6000bf06270 */
[----:B------:R-:W-:Y:S01]  /*4d80*/  UMOV UR4, UR11 ;  /* 0x0000000b00047c82 */ /* 0x000fe20008000000 */
[----:B------:R-:W-:Y:S02]  /*4d90*/  UISETP.GE.OR UP0, UPT, UR5, UR9, UP0 ;  /* 0x000000090500728c */ /* 0x000fe40008706670 */
[----:B------:R-:W-:Y:S02]  /*4da0*/  USHF.R.U32.HI UR4, URZ, UR15, UR4 ;  /* 0x0000000fff047299 */ /* 0x000fe40008011604 */
[----:B------:R-:W-:Y:S02]  /*4db0*/  UIMAD.WIDE.U32 UR10, UR5, UR14, URZ ;  /* 0x0000000e050a72a5 */ /* 0x000fe4000f8e00ff */
[----:B------:R-:W-:Y:S04]  /*4dc0*/  USEL UR12, UR6, UR4, !UP4 ;  /* 0x00000004060c7287 */ /* 0x000fe8000e000000 */
[----:B------:R-:W-:Y:S01]  /*4dd0*/  UIADD3 UR9, UPT, UPT, -UR12, URZ, URZ ;  /* 0x000000ff0c097290 */ /* 0x000fe2000fffe1ff */
[----:B------:R-:W-:Y:S02]  /*4de0*/  @!UP0 UMOV UR4, UR11 ;  /* 0x0000000b00048c82 */ /* 0x000fe40008000000 */
[----:B------:R-:W-:Y:S02]  /*4df0*/  @!UP0 USHF.R.U32.HI UR4, URZ, UR15, UR4 ;  /* 0x0000000fff048299 */ /* 0x000fe40008011604 */
[----:B------:R-:W-:Y:S02]  /*4e00*/  UIMAD UR9, UR40, UR9, UR6 ;  /* 0x00000009280972a4 */ /* 0x000fe4000f8e0206 */
[----:B------:R-:W-:Y:S04]  /*4e10*/  @!UP0 USEL UR4, UR5, UR4, !UP4 ;  /* 0x0000000405048287 */ /* 0x000fe8000e000000 */
[----:B------:R-:W-:Y:S02]  /*4e20*/  @!UP0 UIMAD UR9, UR8, UR9, UR4 ;  /* 0x00000009080982a4 */ /* 0x000fe4000f8e0204 */
[----:B------:R-:W-:Y:S02]  /*4e30*/  @!UP0 UIADD3 UR10, UPT, UPT, UR12, -UR4, URZ ;  /* 0x800000040c0a8290 */ /* 0x000fe4000fffe0ff */
[----:B------:R-:W-:Y:S02]  /*4e40*/  UIADD3 UR4, UPT, UPT, -UR5, URZ, URZ ;  /* 0x000000ff05047290 */ /* 0x000fe4000fffe1ff */
[----:B------:R-:W-:Y:S02]  /*4e50*/  UIADD3 UR8, UPT, UPT, -UR6, URZ, URZ ;  /* 0x000000ff06087290 */ /* 0x000fe4000fffe1ff */
[----:B------:R-:W-:Y:S02]  /*4e60*/  @!UP0 UIMAD UR6, UR10, UR40, UR5 ;  /* 0x000000280a0682a4 */ /* 0x000fe4000f8e0205 */
[----:B------:R-:W-:Y:S02]  /*4e70*/  UIMAD UR13, UR16, UR4, UR13 ;  /* 0x00000004100d72a4 */ /* 0x000fe4000f8e020d */
[----:B------:R-:W-:Y:S01]  /*4e80*/  UIMAD UR7, UR30, UR8, UR7 ;  /* 0x000000081e0772a4 */ /* 0x000fe2000f8e0207 */
[----:B------:R-:W-:Y:S02]  /*4e90*/  @!UP0 UMOV UR5, UR9 ;  /* 0x0000000900058c82 */ /* 0x000fe40008000000 */
[----:B------:R-:W-:Y:S02]  /*4ea0*/  UIMAD UR13, UR5, UR16, UR13 ;  /* 0x00000010050d72a4 */ /* 0x000fe4000f8e020d */
[----:B------:R-:W-:Y:S11]  /*4eb0*/  UIMAD UR7, UR6, UR30, UR7 ;  /* 0x0000001e060772a4 */ /* 0x000ff6000f8e0207 */
[----:B------:R-:W-:Y:S01]  /*4ec0*/  @!UPT UIADD3 URZ, UPT, UPT, URZ, URZ, URZ ;  /* 0x000000fffffff290 */ /* 0x000fe2000fffe0ff */
.L_x_94:
[----:B------:R-:W2:Y:S01]  /*4ed0*/  @!UP2 LDCU.128 UR20, c[0x0][0xb10] ;  /* 0x00016200ff14a7ac */ /* 0x000ea20008000c00 */
[C---:B---3--:R-:W-:Y:S02]  /*4ee0*/  ISETP.NE.U32.AND P1, PT, R4.reuse, RZ, PT ;  /* 0x000000ff0400720c */ /* 0x048fe40003f25070 */
[----:B------:R-:W-:Y:S02]  /*4ef0*/  ISETP.NE.U32.AND P0, PT, R4, RZ, PT ;  /* 0x000000ff0400720c */ /* 0x000fe40003f05070 */
[C---:B------:R-:W-:Y:S02]  /*4f00*/  ISETP.NE.AND.EX P1, PT, R5.reuse, RZ, PT, P1 ;  /* 0x000000ff0500720c */ /* 0x040fe40003f25310 */
[----:B------:R-:W-:Y:S01]  /*4f10*/  ISETP.NE.AND.EX P0, PT, R5, RZ, PT, P0 ;  /* 0x000000ff0500720c */ /* 0x000fe20003f05300 */
[----:B------:R-:W3:Y:S01]  /*4f20*/  @!UP2 LDCU UR5, c[0x0][0xb0c] ;  /* 0x00016180ff05a7ac */ /* 0x000ee20008000800 */
[----:B------:R-:W-:Y:S01]  /*4f30*/  SHF.L.U32 R6, R15, 0x1f, RZ ;  /* 0x0000001f0f067819 */ /* 0x000fe200000006ff */
[----:B--2---:R-:W-:Y:S07]  /*4f40*/  UIMAD.WIDE.U32 UR8, UR13, UR20, URZ ;  /* 0x000000140d0872a5 */ /* 0x004fee000f8e00ff */
[----:B------:R-:W-:Y:S01]  /*4f50*/  @!UP2 UMOV UR4, UR9 ;  /* 0x000000090004ac82 */ /* 0x000fe20008000000 */
[----:B---3--:R-:W-:Y:S02]  /*4f60*/  @!UP2 UISETP.NE.AND UP0, UPT, UR5, 0x1, UPT ;  /* 0x000000010500a88c */ /* 0x008fe4000bf05270 */
[----:B------:R-:W-:Y:S02]  /*4f70*/  @!UP2 USHF.R.U32.HI UR4, URZ, UR21, UR4 ;  /* 0x00000015ff04a299 */ /* 0x000fe40008011604 */
[----:B------:R-:W-:Y:S02]  /*4f80*/  UIMAD.WIDE.U32 UR8, UR7, UR23, URZ ;  /* 0x00000017070872a5 */ /* 0x000fe4000f8e00ff */
[----:B------:R-:W-:Y:S02]  /*4f90*/  @!UP2 USEL UR10, UR13, UR4, !UP0 ;  /* 0x000000040d0aa287 */ /* 0x000fe4000c000000 */
[----:B------:R-:W-:Y:S03]  /*4fa0*/  @!UP2 UISETP.NE.AND UP0, UPT, UR22, 0x1, UPT ;  /* 0x000000011600a88c */ /* 0x000fe6000bf05270 */
[----:B------:R-:W-:Y:S02]  /*4fb0*/  @!UP2 UMOV UR6, UR9 ;  /* 0x000000090006ac82 */ /* 0x000fe40008000000 */
[----:B------:R-:W2:Y:S02]  /*4fc0*/  @!UP2 LDCU UR4, c[0x0][0xb20] ;  /* 0x00016400ff04a7ac */ /* 0x000ea40008000800 */
[----:B--2---:R-:W-:Y:S04]  /*4fd0*/  @!UP2 USHF.R.U32.HI UR6, URZ, UR4, UR6 ;  /* 0x00000004ff06a299 */ /* 0x004fe80008011606 */
[----:B------:R-:W-:Y:S04]  /*4fe0*/  @!UP2 USEL UR6, UR7, UR6, !UP0 ;  /* 0x000000060706a287 */ /* 0x000fe8000c000000 */
[----:B------:R-:W-:Y:S02]  /*4ff0*/  @!UP2 UIADD3 UR4, UPT, UPT, -UR10, UR6, URZ ;  /* 0x000000060a04a290 */ /* 0x000fe4000fffe1ff */
[----:B------:R-:W-:Y:S02]  /*5000*/  @!UP2 UIADD3 UR6, UPT, UPT, UR10, -UR6, URZ ;  /* 0x800000060a06a290 */ /* 0x000fe4000fffe0ff */
[----:B------:R-:W-:Y:S02]  /*5010*/  @!UP2 UIMAD UR13, UR4, UR5, UR13 ;  /* 0x00000005040da2a4 */ /* 0x000fe4000f8e020d */
[----:B------:R-:W-:Y:S01]  /*5020*/  @!UP2 UIMAD UR7, UR6, UR22, UR7 ;  /* 0x000000160607a2a4 */ /* 0x000fe2000f8e0207 */
[----:B------:R-:W-:Y:S11]  /*5030*/  BRA.U UP3, `(.L_x_95) ;  /* 0x0000000103107547 */ /* 0x000ff6000b800000 */
[----:B------:R-:W-:Y:S04]  /*5040*/  MOV R7, UR34 ;  /* 0x0000002200077c02 */ /* 0x000fe80008000f00 */
[----:B------:R-:W-:Y:S04]  /*5050*/  SHF.L.U32 R7, R7, 0x1f, RZ ;  /* 0x0000001f07077819 */ /* 0x000fe800000006ff */
[----:B------:R-:W2:Y:S02]  /*5060*/  SYNCS.PHASECHK.TRANS64.TRYWAIT P2, [UR17+0xb8], R7 ;  /* 0x0000b807ff0075a7 */ /* 0x000ea40008041111 */
[----:B--2---:R-:W-:Y:S05]  /*5070*/  @!P2 BRA `(.L_x_96) ;  /* 0x000000340028a947 */ /* 0x004fea0003800000 */
.L_x_95:
[----:B------:R-:W-:Y:S05]  /*5080*/  @!P1 BRA `(.L_x_97) ;  /* 0x0000000000309947 */ /* 0x000fea0003800000 */
[----:B------:R-:W-:Y:S01]  /*5090*/  ISETP.NE.U32.AND P1, PT, R2, RZ, PT ;  /* 0x000000ff0200720c */ /* 0x000fe20003f25070 */
[----:B------:R-:W2:Y:S01]  /*50a0*/  LDCU.64 UR4, c[0x0][0x358] ;  /* 0x00006b00ff0477ac */ /* 0x000ea20008000a00 */
[----:B------:R-:W-:Y:S02]  /*50b0*/  IMAD.MOV.U32 R141, RZ, RZ, 0x1 ;  /* 0x00000001ff8d7424 */ /* 0x000fe400078e00ff */
[----:B------:R-:W-:Y:S11]  /*50c0*/  ISETP.NE.AND.EX P1, PT, R3, RZ, PT, P1 ;  /* 0x000000ff0300720c */ /* 0x000ff60003f25310 */
[----:B------:R-:W-:Y:S02]  /*50d0*/  @!UPT UIADD3 URZ, UPT, UPT, URZ, URZ, URZ ;  /* 0x000000fffffff290 */ /* 0x000fe4000fffe0ff */
[----:B------:R-:W3:Y:S01]  /*50e0*/  @P1 LDC.64 R8, c[0x0][0x888] ;  /* 0x00022200ff081b82 */ /* 0x000ee20000000a00 */
[----:B-1----:R-:W-:Y:S04]  /*50f0*/  @P1 IMAD R0, R4, UR36, RZ ;  /* 0x0000002404001c24 */ /* 0x002fe8000f8e02ff */
[----:B---3--:R-:W-:Y:S04]  /*5100*/  @P1 IMAD.WIDE R8, R0, 0x4, R8 ;  /* 0x0000000400081825 */ /* 0x008fe800078e0208 */
[----:B------:R-:W-:Y:S01]  /*5110*/  HFMA2 R0, -RZ, RZ, 0, 5.9604644775390625e-08 ;  /* 0x00000001ff007431 */ /* 0x000fe200000001ff */
[----:B--2--5:R2:W5:Y:S04]  /*5120*/  @P1 LDG.E R71, desc[UR4][R8.64] ;  /* 0x0000000408471981 */ /* 0x024568000c1e1900 */
[----:B------:R-:W-:Y:S01]  /*5130*/  @!P1 PRMT R141, R0, 0x7610, R141 ;  /* 0x00007610008d9816 */ /* 0x000fe2000000008d */
[----:B--2---:R-:W3:Y:S06]  /*5140*/  @!P1 LDC R71, c[0x0][0x880] ;  /* 0x00022000ff479b82 */ /* 0x004eec0000000800 */
.L_x_97:
[----:B---3-5:R-:W-:Y:S01]  /*5150*/  @!P0 FSETP.EQ.AND P1, PT, R71, RZ, PT ;  /* 0x000000ff4700820b */ /* 0x028fe20003f22000 */
[----:B------:R-:W-:Y:S01]  /*5160*/  @!UPT UIADD3 URZ, UPT, UPT, URZ, URZ, URZ ;  /* 0x000000fffffff290 */ /* 0x000fe2000fffe0ff */
[----:B------:R-:W-:Y:S11]  /*5170*/  @!P0 BRA `(.L_x_98) ;  /* 0x0000000000188947 */ /* 0x000ff60003800000 */
[----:B------:R-:W-:Y:S02]  /*5180*/  LOP3.LUT P0, RZ, R141, 0xff, RZ, 0xc0, !PT ;  /* 0x000000ff8dff7812 */ /* 0x000fe4000780c0ff */
[----:B------:R-:W-:Y:S04]  /*5190*/  ISETP.NE.U32.AND P1, PT, R2, RZ, PT ;  /* 0x000000ff0200720c */ /* 0x000fe80003f25070 */
[----:B------:R-:W-:Y:S04]  /*51a0*/  ISETP.NE.AND.EX P1, PT, R3, RZ, PT, P1 ;  /* 0x000000ff0300720c */ /* 0x000fe80003f25310 */
[----:B------:R-:W-:Y:S03]  /*51b0*/  PLOP3.LUT P1, PT, P1, PT, PT, 0x8, 0x80 ;  /* 0x000000000080781c */ /* 0x000fe60000f2e170 */
[----:B------:R-:W-:Y:S11]  /*51c0*/  @P0 FSETP.EQ.AND P1, PT, R71, RZ, PT ;  /* 0x000000ff4700020b */ /* 0x000ff60003f22000 */
[----:B------:R-:W-:Y:S02]  /*51d0*/  @!UPT UIADD3 URZ, UPT, UPT, URZ, URZ, URZ ;  /* 0x000000fffffff290 */ /* 0x000fe4000fffe0ff */
.L_x_98:
[----:B------:R-:W2:Y:S01]  /*51e0*/  SYNCS.PHASECHK.TRANS64.TRYWAIT P0, [UR17+0xa8], R6 ;  /* 0x0000a806ff0075a7 */ /* 0x000ea20008001111 */
[----:B------:R-:W-:Y:S02]  /*51f0*/  ELECT P2, URZ, PT ;  /* 0x0000000000ff782f */ /* 0x000fe40003840000 */
[----:B------:R-:W-:Y:S01]  /*5200*/  IADD3 R14, PT, PT, R14, 0x1, RZ ;  /* 0x000000010e0e7810 */ /* 0x000fe20007ffe0ff */
[----:B--2---:R-:W-:Y:S10]  /*5210*/  @!P0 BRA `(.L_x_99) ;  /* 0x0000003000d88947 */ /* 0x004ff40003800000 */
.L_x_165:
[----:B------:R-:W-:Y:S01]  /*5220*/  PLOP3.LUT P1, PT, P1, P2, PT, 0xf2, 0x2f ;  /* 0x00000000002f781c */ /* 0x000fe20000f25e72 */
[----:B------:R-:W-:Y:S01]  /*5230*/  UMOV UR18, 0x0 ;  /* 0x0000000000127882 */ /* 0x000fe20000000000 */
[----:B------:R-:W-:Y:S01]  /*5240*/  UMOV UR19, 0x10000000 ;  /* 0x1000000000137882 */ /* 0x000fe20000000000 */
[----:B------:R-:W-:Y:S01]  /*5250*/  UMOV UR12, UR36 ;  /* 0x00000024000c7c82 */ /* 0x000fe20008000000 */
[----:B------:R-:W-:Y:S01]  /*5260*/  LOP3.LUT R15, R15, 0x1, RZ, 0x3c, !PT ;  /* 0x000000010f0f7812 */ /* 0x000fe200078e3cff */
[----:B------:R-:W-:Y:S01]  /*5270*/  UPLOP3.LUT UP3, UPT, UPT, UPT, UPT, 0x80, 0x8 ;  /* 0x000000000008789c */ /* 0x000fe20003f6f070 */
[----:B------:R-:W-:Y:S07]  /*5280*/  UMOV UR36, UR24 ;  /* 0x0000001800247c82 */ /* 0x000fee0008000000 */
[----:B-1----:R-:W-:Y:S01]  /*5290*/  @!P1 IADD3 R6, P0, PT, R16, 0x580, RZ ;  /* 0x0000058010069810 */ /* 0x002fe20007f1e0ff */
[----:B------:R-:W-:Y:S03]  /*52a0*/  VOTEU.ALL UP0, P1 ;  /* 0x0000000000ff7886 */ /* 0x000fe60000800000 */
[----:B------:R-:W-:Y:S01]  /*52b0*/  @!P1 R2UR UR5, R6 ;  /* 0x00000000060592ca */ /* 0x000fe200000e0000 */
[----:B------:R-:W-:Y:S01]  /*52c0*/  @!P1 IMAD.X R0, RZ, RZ, R17, P0 ;  /* 0x000000ffff009224 */ /* 0x000fe200000e0611 */
[----:B------:R-:W-:Y:S01]  /*52d0*/  @!UP0 USHF.L.U32 UR10, UR45, 0x6, URZ ;  /* 0x000000062d0a8899 */ /* 0x000fe200080006ff */
[----:B------:R-:W-:Y:S01]  /*52e0*/  ISETP.NE.AND P0, PT, R14, 0x2, PT ;  /* 0x000000020e00780c */ /* 0x000fe20003f05270 */
[----:B------:R-:W-:Y:S02]  /*52f0*/  @!UP0 USHF.L.U32 UR11, UR46, 0x7, URZ ;  /* 0x000000072e0b8899 */ /* 0x000fe400080006ff */
[----:B------:R-:W-:Y:S01]  /*5300*/  @!P1 R2UR UR4, R0 ;  /* 0x00000000000492ca */ /* 0x000fe200000e0000 */
[----:B------:R-:W-:Y:S01]  /*5310*/  @!UP0 UIADD3 UR8, UPT, UPT, UR17, 0x200, URZ ;  /* 0x0000020011088890 */ /* 0x000fe2000fffe0ff */
[----:B------:R-:W-:Y:S01]  /*5320*/  SEL R0, RZ, 0x1, P0 ;  /* 0x00000001ff007807 */ /* 0x000fe20000000000 */
[----:B------:R-:W-:Y:S01]  /*5330*/  @!UP0 UIADD3 UR9, UPT, UPT, UR17, 0xa0, URZ ;  /* 0x000000a011098890 */ /* 0x000fe2000fffe0ff */
[----:B------:R-:W-:Y:S01]  /*5340*/  SEL R14, R14, RZ, P0 ;  /* 0x000000ff0e0e7207 */ /* 0x000fe20000000000 */
[----:B------:R-:W-:Y:S01]  /*5350*/  VOTEU.ALL UP0, P1 ;  /* 0x0000000000ff7886 */ /* 0x000fe20000800000 */
[----:B------:R-:W-:Y:S01]  /*5360*/  LOP3.LUT R13, R13, R0, RZ, 0x3c, !PT ;  /* 0x000000000d0d7212 */ /* 0x000fe200078e3cff */
[----:B------:R-:W-:Y:S01]  /*5370*/  IMAD.U32 R6, RZ, RZ, UR5 ;  /* 0x00000005ff067e24 */ /* 0x000fe2000f8e00ff */
[----:B------:R-:W-:Y:S02]  /*5380*/  UIADD3 UR45, UPT, UPT, UR7, UR55, URZ ;  /* 0x00000037072d7290 */ /* 0x000fe4000fffe0ff */
[----:B------:R-:W-:Y:S03]  /*5390*/  UIADD3 UR46, UPT, UPT, UR13, UR58, URZ ;  /* 0x0000003a0d2e7290 */ /* 0x000fe6000fffe0ff */
[----:B------:R-:W-:Y:S01]  /*53a0*/  IMAD.U32 R7, RZ, RZ, UR4 ;  /* 0x00000004ff077e24 */ /* 0x000fe2000f8e00ff */
[----:B------:R-:W-:Y:S04]  /*53b0*/  @!P1 R2UR UR4, R6 ;  /* 0x00000000060492ca */ /* 0x000fe800000e0000 */
[----:B------:R-:W-:Y:S11]  /*53c0*/  @!P1 R2UR UR5, R7 ;  /* 0x00000000070592ca */ /* 0x000ff600000e0000 */
[----:B------:R-:W-:Y:S02]  /*53d0*/  @!UPT UIADD3 URZ, UPT, UPT, URZ, URZ, URZ ;  /* 0x000000fffffff290 */ /* 0x000fe4000fffe0ff */
[----:B------:R2:W-:Y:S01]  /*53e0*/  @!UP0 UTMALDG.3D [UR8], [UR4], desc[UR18] ;  /* 0x00001208040085b4 */ /* 0x0005e20008011000 */
[----:B------:R2:W-:Y:S01]  /*53f0*/  @!P1 SYNCS.ARRIVE.TRANS64.RED.A0TR RZ, [UR17+0xa0], R12 ;  /* 0x0000a00cffff99a7 */ /* 0x0005e20008300411 */
[----:B------:R-:W-:Y:S01]  /*5400*/  SYNCS.ARRIVE.TRANS64.RED.A1T0 RZ, [UR27], RZ ;  /* 0x000000ffffff79a7 */ /* 0x000fe2000810041b */
[----:B------:R-:W-:Y:S05]  /*5410*/  BRA.U UP1, `(.L_x_100) ;  /* 0xfffffff5018c7547 */ /* 0x000fea000b83ffff */
[----:B------:R-:W-:Y:S07]  /*5420*/  MOV R0, UR17 ;  /* 0x0000001100007c02 */ /* 0x000fee0008000f00 */
.L_x_101:
[----:B-1----:R-:W-:-:S04]  /*5430*/  SHF.L.U32 R2, R15, 0x1f, RZ ;  /* 0x0000001f0f027819 */ /* 0x002fc800000006ff */
[----:B------:R1:W3:Y:S03]  /*5440*/  SYNCS.PHASECHK.TRANS64.TRYWAIT P0, [R0+URZ+0xa8], R2 ;  /* 0x0000a802000075a7 */ /* 0x0002e600080011ff */
[----:B---3--:R-:W-:Y:S05]  /*5450*/  @!P0 NANOSLEEP.SYNCS 0x989680 ;  /* 0x009896800000895d */ /* 0x008fea0003900000 */
[----:B------:R-:W3:Y:S02]  /*5460*/  @!P0 SYNCS.PHASECHK.TRANS64 P0, [R0+URZ+0xa8], R2 ;  /* 0x0000a802000085a7 */ /* 0x000ee400080010ff */
[----:B--23--:R-:W-:Y:S05]  /*5470*/  @P0 EXIT ;  /* 0x000000000000094d */ /* 0x00cfea0003800000 */
[----:B------:R-:W-:Y:S05]  /*5480*/  BRA `(.L_x_101) ;  /* 0xfffffffc00e87947 */ /* 0x000fea000383ffff */
.L_x_92:
[----:B------:R-:W-:-:S06]  /*5490*/  UISETP.GE.AND UP0, UPT, UR13, 0x4, UPT ;  /* 0x000000040d00788c */ /* 0x000fcc000bf06270 */
[----:B------:R-:W-:-:S13]  /*54a0*/  PLOP3.LUT P0, PT, PT, PT, UP0, 0x80, 0x8 ;  /* 0x000000000008781c */ /* 0x000fda0003f0f008 */
[----:B------:R-:W-:Y:S05]  /*54b0*/  @!P0 EXIT ;  /* 0x000000000000894d */ /* 0x000fea0003800000 */
[----:B------:R-:W1:Y:S08]  /*54c0*/  S2UR UR4, SR_CgaCtaId ;  /* 0x00000000000479c3 */ /* 0x000e700000008800 */
[----:B------:R-:W-:Y:S01]  /*54d0*/  BAR.SYNC.DEFER_BLOCKING 0x6, 0xa0 ;  /* 0x0182800000007b1d */ /* 0x000fe20000010000 */
[C---:B------:R-:W-:Y:S01]  /*54e0*/  IMAD.SHL.U32 R4, R131.reuse, 0x40, RZ ;  /* 0x0000004083047824 */ /* 0x040fe200078e00ff */
[----:B------:R-:W-:Y:S01]  /*54f0*/  CS2R R146, SRZ ;  /* 0x0000000000927805 */ /* 0x000fe2000001ff00 */
[C---:B------:R-:W-:Y:S01]  /*5500*/  IMAD.SHL.U32 R140, R131.reuse, 0x8, RZ ;  /* 0x00000008838c7824 */ /* 0x040fe200078e00ff */
[----:B------:R-:W-:Y:S01]  /*5510*/  CS2R R144, SRZ ;  /* 0x0000000000907805 */ /* 0x000fe2000001ff00 */
[C---:B------:R-:W-:Y:S01]  /*5520*/  IMAD.SHL.U32 R148, R131.reuse, 0x10, RZ ;  /* 0x0000001083947824 */ /* 0x040fe200078e00ff */
[----:B------:R-:W-:Y:S01]  /*5530*/  UMOV UR44, 0x400 ;  /* 0x00000400002c7882 */ /* 0x000fe20000000000 */
[----:B------:R-:W-:Y:S01]  /*5540*/  LOP3.LUT R5, R4, 0x180, RZ, 0xc0, !PT ;  /* 0x0000018004057812 */ /* 0x000fe200078ec0ff */
[----:B------:R-:W2:Y:S01]  /*5550*/  LDC.64 R136, c[0x0][0x888] ;  /* 0x00022200ff887b82 */ /* 0x000ea20000000a00 */
[----:B------:R-:W-:Y:S01]  /*5560*/  IMAD.U32 R69, R131, 0x10000, RZ ;  /* 0x0001000083457824 */ /* 0x000fe200078e00ff */
[----:B------:R-:W-:Y:S01]  /*5570*/  LOP3.LUT R150, R148, 0x20, RZ, 0xc0, !PT ;  /* 0x0000002094967812 */ /* 0x000fe200078ec0ff */
[----:B------:R-:W-:Y:S01]  /*5580*/  IMAD.MOV.U32 R68, RZ, RZ, RZ ;  /* 0x000000ffff447224 */ /* 0x000fe200078e00ff */
[----:B------:R-:W-:Y:S01]  /*5590*/  LOP3.LUT R140, R5, 0x30, R140, 0xf8, !PT ;  /* 0x00000030058c7812 */ /* 0x000fe200078ef88c */
[----:B------:R-:W3:Y:S01]  /*55a0*/  LDCU UR53, c[0x0][0x370] ;  /* 0x00006e00ff3577ac */ /* 0x000ee20008000800 */
[----:B------:R-:W-:-:S02]  /*55b0*/  LOP3.LUT R69, R69, 0x600000, RZ, 0xc0, !PT ;  /* 0x0060000045457812 */ /* 0x000fc400078ec0ff */
[----:B------:R-:W4:Y:S01]  /*55c0*/  LDC.64 R138, c[0x0][0x890] ;  /* 0x00022400ff8a7b82 */ /* 0x000f220000000a00 */
[----:B------:R-:W-:Y:S01]  /*55d0*/  LOP3.LUT R140, R140, 0x1e40, R4, 0xf8, !PT ;  /* 0x00001e408c8c7812 */ /* 0x000fe200078ef804 */
[----:B------:R-:W2:Y:S01]  /*55e0*/  LDCU.64 UR62, c[0x0][0x348] ;  /* 0x00006900ff3e77ac */ /* 0x000ea20008000a00 */
[----:B------:R-:W-:Y:S01]  /*55f0*/  LOP3.LUT R148, R148, 0x40, RZ, 0xc0, !PT ;  /* 0x0000004094947812 */ /* 0x000fe200078ec0ff */
[----:B------:R-:W2:Y:S04]  /*5600*/  LDCU UR41, c[0x0][0xb0c] ;  /* 0x00016180ff2977ac */ /* 0x000ea80008000800 */
[----:B------:R-:W2:Y:S01]  /*5610*/  LDC.64 R134, c[0x0][0x8b0] ;  /* 0x00022c00ff867b82 */ /* 0x000ea20000000a00 */
[----:B-1----:R-:W-:Y:S01]  /*5620*/  ULEA UR44, UR4, UR44, 0x18 ;  /* 0x0000002c042c7291 */ /* 0x002fe2000f8ec0ff */
[----:B------:R-:W1:Y:S06]  /*5630*/  LDCU UR61, c[0x0][0xb20] ;  /* 0x00016400ff3d77ac */ /* 0x000e6c0008000800 */
[----:B------:R-:W1:Y:S01]  /*5640*/  LDC.64 R132, c[0x0][0x8a8] ;  /* 0x00022a00ff847b82 */ /* 0x000e620000000a00 */
[----:B------:R-:W-:Y:S01]  /*5650*/  VIADD R149, R140, UR44 ;  /* 0x0000002c8c957c36 */ /* 0x000fe20008000000 */
[----:B------:R-:W-:Y:S01]  /*5660*/  UIADD3 UR4, UPT, UPT, UR44, 0x2200, URZ ;  /* 0x000022002c047890 */ /* 0x000fe2000fffe0ff */
[----:B------:R-:W3:Y:S01]  /*5670*/  LDS R0, [UR44+0x170] ;  /* 0x0001702cff007984 */ /* 0x000ee20008000800 */
[----:B------:R-:W1:Y:S02]  /*5680*/  LDCU UR39, c[0x0][0xb30] ;  /* 0x00016600ff2777ac */ /* 0x000e640008000800 */
[----:B------:R-:W-:-:S02]  /*5690*/  IADD3 R150, PT, PT, -R150, 0x200, R149 ;  /* 0x0000020096967810 */ /* 0x000fc40007ffe195 */
[----:B------:R-:W-:Y:S01]  /*56a0*/  IADD3 R149, PT, PT, -R148, 0x200, R149 ;  /* 0x0000020094957810 */ /* 0x000fe20007ffe195 */
[----:B------:R-:W-:Y:S01]  /*56b0*/  IMAD.U32 R151, RZ, RZ, UR4 ;  /* 0x00000004ff977e24 */ /* 0x000fe2000f8e00ff */
[----:B------:R-:W1:Y:S01]  /*56c0*/  LDCU.64 UR56, c[0x0][0x888] ;  /* 0x00011100ff3877ac */ /* 0x000e620008000a00 */
[----:B------:R-:W-:Y:S01]  /*56d0*/  IMAD.IADD R148, R150, 0x1, -R148 ;  /* 0x0000000196947824 */ /* 0x000fe200078e0a94 */
[----:B------:R-:W1:Y:S01]  /*56e0*/  LDCU.64 UR42, c[0x0][0xb28] ;  /* 0x00016500ff2a77ac */ /* 0x000e620008000a00 */
[----:B------:R-:W1:Y:S01]  /*56f0*/  LDCU.128 UR48, c[0x0][0xb10] ;  /* 0x00016200ff3077ac */ /* 0x000e620008000c00 */
[----:B------:R-:W1:Y:S01]  /*5700*/  LDCU UR52, c[0x0][0x374] ;  /* 0x00006e80ff3477ac */ /* 0x000e620008000800 */
[----:B------:R-:W-:Y:S01]  /*5710*/  UIADD3 UR59, UPT, UPT, UR44, 0x200, URZ ;  /* 0x000002002c3b7890 */ /* 0x000fe2000fffe0ff */
[----:B--234-:R-:W-:-:S11]  /*5720*/  IMAD.IADD R69, R0, 0x1, R69 ;  /* 0x0000000100457824 */ /* 0x01cfd600078e0245 */
.L_x_119:
[----:B------:R-:W-:Y:S02]  /*5730*/  LEA R3, R144, UR44, 0x3 ;  /* 0x0000002c90037c11 */ /* 0x000fe4000f8e18ff */
[----:B------:R-:W-:Y:S02]  /*5740*/  SHF.L.U32 R0, R146, 0x1f, RZ ;  /* 0x0000001f92007819 */ /* 0x000fe400000006ff */
[----:B------:R-:W-:Y:S02]  /*5750*/  LEA R4, R144, UR44, 0x4 ;  /* 0x0000002c90047c11 */ /* 0x000fe4000f8e20ff */
[----:B--2---:R-:W2:Y:S02]  /*5760*/  SYNCS.PHASECHK.TRANS64.TRYWAIT P0, [R3+URZ+0xc0], R0 ;  /* 0x0000c000030075a7 */ /* 0x004ea400080011ff */
[----:B-12---:R-:W-:Y:S05]  /*5770*/  @!P0 BRA `(.L_x_102) ;  /* 0x0000002c00988947 */ /* 0x006fea0003800000 */
.L_x_166:
[----:B------:R-:W3:Y:S01]  /*5780*/  LDS.128 R4, [R4+0x150] ;  /* 0x0001500004047984 */ /* 0x000ee20000000c00 */
[----:B------:R-:W-:Y:S01]  /*5790*/  UISETP.GE.AND UP0, UPT, UR40, 0x1, UPT ;  /* 0x000000012800788c */ /* 0x000fe2000bf06270 */
[----:B------:R-:W-:Y:S01]  /*57a0*/  @!PT LDS RZ, [RZ] ;  /* 0x00000000fffff984 */ /* 0x000fe20000000800 */
[----:B------:R-:W-:Y:S01]  /*57b0*/  @!PT LDS RZ, [RZ] ;  /* 0x00000000fffff984 */ /* 0x000fe20000000800 */
[----:B------:R-:W-:Y:S01]  /*57c0*/  @!PT LDS RZ, [RZ] ;  /* 0x00000000fffff984 */ /* 0x000fe20000000800 */
[----:B------:R-:W-:Y:S01]  /*57d0*/  @!PT LDS RZ, [RZ] ;  /* 0x00000000fffff984 */ /* 0x000fe20000000800 */
[----:B------:R4:W-:Y:S06]  /*57e0*/  MEMBAR.ALL.CTA ;  /* 0x0000000000007992 */ /* 0x0009ec0000008000 */
[----:B----4-:R-:W4:Y:S01]  /*57f0*/  FENCE.VIEW.ASYNC.S ;  /* 0x00000000000073c6 */ /* 0x010f220000000000 */
[----:B---3--:R-:W-:Y:S11]  /*5800*/  LOP3.LUT P0, RZ, R6, 0x1, RZ, 0xc0, !PT ;  /* 0x0000000106ff7812 */ /* 0x008ff6000780c0ff */
[----:B------:R-:W-:Y:S02]  /*5810*/  @!UPT UIADD3 URZ, UPT, UPT, URZ, URZ, URZ ;  /* 0x000000fffffff290 */ /* 0x000fe4000fffe0ff */
[----:B----4-:R-:W-:Y:S01]  /*5820*/  VOTEU.ANY UP1, P0 ;  /* 0x0000000000ff7886 */ /* 0x010fe20000020100 */
[----:B------:R-:W-:Y:S01]  /*5830*/  PLOP3.LUT P0, PT, PT, PT, UP1, 0x80, 0x8 ;  /* 0x000000000008781c */ /* 0x000fe20003f0f018 */
[----:B------:R-:W-:Y:S11]  /*5840*/  UP2UR UR47, UPR, URZ, 0x2 ;  /* 0x00000002ff2f7883 */ /* 0x000ff60008000000 */
[----:B------:R-:W-:Y:S01]  /*5850*/  @!UPT UIADD3 URZ, UPT, UPT, URZ, URZ, URZ ;  /* 0x000000fffffff290 */ /* 0x000fe2000fffe0ff */
        /* <DEDUP_REMOVED lines=13> */
[----:B-1----:R-:W-:Y:S02]  /*5930*/  UIMAD.WIDE.U32 UR4, UR52, UR51, URZ ;  /* 0x00000033340472a5 */ /* 0x002fe4000f8e00ff */
[----:B------:R-:W-:Y:S02]  /*5940*/  UIMAD.WIDE.U32 UR6, UR53, UR48, URZ ;  /* 0x00000030350672a5 */ /* 0x000fe4000f8e00ff */
[----:B------:R-:W-:Y:S02]  /*5950*/  UISETP.NE.AND UP0, UPT, UR50, 0x1, UPT ;  /* 0x000000013200788c */ /* 0x000fe4000bf05270 */
[----:B------:R-:W-:Y:S02]  /*5960*/  UIMAD.WIDE.U32 UR8, UR37, UR51, URZ ;  /* 0x00000033250872a5 */ /* 0x000fe4000f8e00ff */
[----:B------:R-:W-:Y:S02]  /*5970*/  UIMAD.WIDE.U32 UR10, UR38, UR48, URZ ;  /* 0x00000030260a72a5 */ /* 0x000fe4000f8e00ff */
[----:B------:R-:W-:Y:S02]  /*5980*/  UISETP.NE.AND UP1, UPT, UR41, 0x1, UPT ;  /* 0x000000012900788c */ /* 0x000fe4000bf25270 */
[----:B------:R-:W-:Y:S01]  /*5990*/  UISETP.NE.AND UP2, UPT, UR40, 0x1, UPT ;  /* 0x000000012800788c */ /* 0x000fe2000bf45270 */
[----:B------:R-:W-:Y:S02]  /*59a0*/  UMOV UR4, UR5 ;  /* 0x0000000500047c82 */ /* 0x000fe40008000000 */
[----:B------:R-:W-:Y:S03]  /*59b0*/  USHF.R.U32.HI UR5, URZ, UR61, UR4 ;  /* 0x0000003dff057299 */ /* 0x000fe60008011604 */
[----:B------:R-:W-:Y:S02]  /*59c0*/  UMOV UR4, UR7 ;  /* 0x0000000700047c82 */ /* 0x000fe40008000000 */
[----:B------:R-:W-:Y:S02]  /*59d0*/  USHF.R.U32.HI UR7, URZ, UR49, UR4 ;  /* 0x00000031ff077299 */ /* 0x000fe40008011604 */
[----:B------:R-:W-:Y:S02]  /*59e0*/  USEL UR4, UR52, UR5, !UP0 ;  /* 0x0000000534047287 */ /* 0x000fe4000c000000 */
[----:B------:R-:W-:Y:S01]  /*59f0*/  USEL UR7, UR53, UR7, !UP1 ;  /* 0x0000000735077287 */ /* 0x000fe2000c800000 */
[----:B------:R-:W-:Y:S01]  /*5a00*/  UMOV UR5, UR9 ;  /* 0x0000000900057c82 */ /* 0x000fe20008000000 */
[----:B------:R-:W-:Y:S02]  /*5a10*/  UIMAD.WIDE.U32 UR8, UR4, UR42, URZ ;  /* 0x0000002a040872a5 */ /* 0x000fe4000f8e00ff */
[----:B------:R-:W-:Y:S03]  /*5a20*/  USHF.R.U32.HI UR6, URZ, UR61, UR5 ;  /* 0x0000003dff067299 */ /* 0x000fe60008011605 */
[----:B------:R-:W-:Y:S01]  /*5a30*/  UMOV UR5, UR11 ;  /* 0x0000000b00057c82 */ /* 0x000fe20008000000 */
[----:B------:R-:W-:Y:S02]  /*5a40*/  UIMAD.WIDE.U32 UR10, UR7, UR42, URZ ;  /* 0x0000002a070a72a5 */ /* 0x000fe4000f8e00ff */
[----:B------:R-:W-:Y:S02]  /*5a50*/  USHF.R.U32.HI UR12, URZ, UR49, UR5 ;  /* 0x00000031ff0c7299 */ /* 0x000fe40008011605 */
[----:B------:R-:W-:Y:S01]  /*5a60*/  USEL UR6, UR37, UR6, !UP0 ;  /* 0x0000000625067287 */ /* 0x000fe2000c000000 */
[----:B------:R-:W-:Y:S02]  /*5a70*/  UMOV UR5, UR9 ;  /* 0x0000000900057c82 */ /* 0x000fe40008000000 */
[----:B------:R-:W-:Y:S01]  /*5a80*/  UMOV UR10, UR11 ;  /* 0x0000000b000a7c82 */ /* 0x000fe20008000000 */
[----:B------:R-:W-:Y:S02]  /*5a90*/  @UP2 USHF.R.U32.HI UR4, URZ, UR43, UR5 ;  /* 0x0000002bff042299 */ /* 0x000fe40008011605 */
[----:B------:R-:W-:Y:S02]  /*5aa0*/  @UP2 USHF.R.U32.HI UR7, URZ, UR43, UR10 ;  /* 0x0000002bff072299 */ /* 0x000fe4000801160a */
[----:B------:R-:W-:Y:S02]  /*5ab0*/  UIMAD UR4, UR40, UR4, URZ ;  /* 0x00000004280472a4 */ /* 0x000fe4000f8e02ff */
[----:B------:R-:W-:Y:S02]  /*5ac0*/  UIMAD.WIDE.U32 UR10, UR6, UR42, URZ ;  /* 0x0000002a060a72a5 */ /* 0x000fe4000f8e00ff */
[----:B------:R-:W-:Y:S02]  /*5ad0*/  USEL UR5, UR38, UR12, !UP1 ;  /* 0x0000000c26057287 */ /* 0x000fe4000c800000 */
[----:B------:R-:W-:Y:S02]  /*5ae0*/  UIMAD UR8, UR40, UR7, URZ ;  /* 0x00000007280872a4 */ /* 0x000fe4000f8e02ff */
[----:B------:R-:W-:Y:S03]  /*5af0*/  UISETP.GE.AND UP0, UPT, UR6, UR4, UPT ;  /* 0x000000040600728c */ /* 0x000fe6000bf06270 */
[----:B------:R-:W-:Y:S01]  /*5b00*/  UMOV UR4, UR11 ;  /* 0x0000000b00047c82 */ /* 0x000fe20008000000 */
[----:B------:R-:W-:Y:S02]  /*5b10*/  UISETP.GE.OR UP0, UPT, UR5, UR8, UP0 ;  /* 0x000000080500728c */ /* 0x000fe40008706670 */
[----:B------:R-:W-:Y:S02]  /*5b20*/  USHF.R.U32.HI UR4, URZ, UR43, UR4 ;  /* 0x0000002bff047299 */ /* 0x000fe40008011604 */
[----:B------:R-:W-:Y:S02]  /*5b30*/  UIMAD.WIDE.U32 UR8, UR5, UR42, URZ ;  /* 0x0000002a050872a5 */ /* 0x000fe4000f8e00ff */
[----:B------:R-:W-:Y:S02]  /*5b40*/  USEL UR11, UR6, UR4, !UP2 ;  /* 0x00000004060b7287 */ /* 0x000fe4000d000000 */
[----:B------:R-:W-:Y:S02]  /*5b50*/  UIADD3 UR8, UPT, UPT, -UR5, URZ, URZ ;  /* 0x000000ff05087290 */ /* 0x000fe4000fffe1ff */
[----:B------:R-:W-:Y:S01]  /*5b60*/  UIADD3 UR10, UPT, UPT, -UR11, URZ, URZ ;  /* 0x000000ff0b0a7290 */ /* 0x000fe2000fffe1ff */
[----:B------:R-:W-:Y:S01]  /*5b70*/  @!UP0 UMOV UR4, UR9 ;  /* 0x0000000900048c82 */ /* 0x000fe20008000000 */
[----:B------:R-:W-:Y:S02]  /*5b80*/  UIADD3 UR9, UPT, UPT, -UR6, URZ, URZ ;  /* 0x000000ff06097290 */ /* 0x000fe4000fffe1ff */
[----:B------:R-:W-:Y:S02]  /*5b90*/  @!UP0 USHF.R.U32.HI UR4, URZ, UR43, UR4 ;  /* 0x0000002bff048299 */ /* 0x000fe40008011604 */
[----:B------:R-:W-:Y:S02]  /*5ba0*/  UIMAD UR10, UR40, UR10, UR6 ;  /* 0x0000000a280a72a4 */ /* 0x000fe4000f8e0206 */
[----:B------:R-:W-:Y:S04]  /*5bb0*/  @!UP0 USEL UR4, UR5, UR4, !UP2 ;  /* 0x0000000405048287 */ /* 0x000fe8000d000000 */
[----:B------:R-:W-:Y:S02]  /*5bc0*/  @!UP0 UIMAD UR10, UR7, UR10, UR4 ;  /* 0x0000000a070a82a4 */ /* 0x000fe4000f8e0204 */
[----:B------:R-:W-:Y:S02]  /*5bd0*/  @!UP0 UIADD3 UR11, UPT, UPT, UR11, -UR4, URZ ;  /* 0x800000040b0b8290 */ /* 0x000fe4000fffe0ff */
[----:B------:R-:W-:Y:S02]  /*5be0*/  UIMAD UR7, UR41, UR8, UR38 ;  /* 0x00000008290772a4 */ /* 0x000fe4000f8e0226 */
[----:B------:R-:W-:Y:S02]  /*5bf0*/  @!UP0 UIMAD UR6, UR11, UR40, UR5 ;  /* 0x000000280b0682a4 */ /* 0x000fe4000f8e0205 */
[----:B------:R-:W-:Y:S01]  /*5c00*/  UIMAD UR4, UR50, UR9, UR37 ;  /* 0x00000009320472a4 */ /* 0x000fe2000f8e0225 */
[----:B------:R-:W-:Y:S02]  /*5c10*/  @!UP0 UMOV UR5, UR10 ;  /* 0x0000000a00058c82 */ /* 0x000fe40008000000 */
[----:B------:R-:W-:Y:S02]  /*5c20*/  UIMAD UR38, UR5, UR41, UR7 ;  /* 0x00000029052672a4 */ /* 0x000fe4000f8e0207 */
[----:B------:R-:W-:Y:S11]  /*5c30*/  UIMAD UR37, UR6, UR50, UR4 ;  /* 0x00000032062572a4 */ /* 0x000ff6000f8e0204 */
[----:B------:R-:W-:Y:S01]  /*5c40*/  @!UPT UIADD3 URZ, UPT, UPT, URZ, URZ, URZ ;  /* 0x000000fffffff290 */ /* 0x000fe2000fffe0ff */
.L_x_103:
[----:B-1----:R-:W-:Y:S01]  /*5c50*/  UISETP.NE.AND UP0, UPT, UR39, 0x1, UPT ;  /* 0x000000012700788c */ /* 0x002fe2000bf05270 */
[----:B------:R-:W-:Y:S10]  /*5c60*/  IADD3 R144, PT, PT, R144, 0x1, RZ ;  /* 0x0000000190907810 */ /* 0x000ff40007ffe0ff */
[----:B------:R-:W1:Y:S01]  /*5c70*/  @!UP0 LDCU.128 UR12, c[0x0][0xb10] ;  /* 0x00016200ff0c87ac */ /* 0x000e620008000c00 */
[----:B------:R-:W3:Y:S01]  /*5c80*/  @!UP0 LDCU UR5, c[0x0][0xb0c] ;  /* 0x00016180ff0587ac */ /* 0x000ee20008000800 */
[----:B------:R-:W4:Y:S01]  /*5c90*/  @!UP0 LDCU UR10, c[0x0][0xb20] ;  /* 0x00016400ff0a87ac */ /* 0x000f220008000800 */
[----:B-1----:R-:W-:Y:S02]  /*5ca0*/  UIMAD.WIDE.U32 UR8, UR38, UR12, URZ ;  /* 0x0000000c260872a5 */ /* 0x002fe4000f8e00ff */
[----:B------:R-:W-:Y:S02]  /*5cb0*/  UIMAD.WIDE.U32 UR6, UR37, UR15, URZ ;  /* 0x0000000f250672a5 */ /* 0x000fe4000f8e00ff */
[----:B------:R-:W-:Y:S03]  /*5cc0*/  @!UP0 UISETP.NE.AND UP1, UPT, UR14, 0x1, UPT ;  /* 0x000000010e00888c */ /* 0x000fe6000bf25270 */
[----:B------:R-:W-:Y:S01]  /*5cd0*/  @!UP0 UMOV UR4, UR9 ;  /* 0x0000000900048c82 */ /* 0x000fe20008000000 */
[----:B---3--:R-:W-:Y:S02]  /*5ce0*/  @!UP0 UISETP.NE.AND UP2, UPT, UR5, 0x1, UPT ;  /* 0x000000010500888c */ /* 0x008fe4000bf45270 */
[----:B------:R-:W-:Y:S01]  /*5cf0*/  @!UP0 USHF.R.U32.HI UR4, URZ, UR13, UR4 ;  /* 0x0000000dff048299 */ /* 0x000fe20008011604 */
[----:B------:R-:W-:Y:S02]  /*5d00*/  @!UP0 UMOV UR6, UR7 ;  /* 0x0000000700068c82 */ /* 0x000fe40008000000 */
[----:B----4-:R-:W-:Y:S02]  /*5d10*/  @!UP0 USHF.R.U32.HI UR6, URZ, UR10, UR6 ;  /* 0x0000000aff068299 */ /* 0x010fe40008011606 */
[----:B------:R-:W-:Y:S02]  /*5d20*/  @!UP0 USEL UR7, UR38, UR4, !UP2 ;  /* 0x0000000426078287 */ /* 0x000fe4000d000000 */
[----:B------:R-:W-:Y:S04]  /*5d30*/  @!UP0 USEL UR6, UR37, UR6, !UP1 ;  /* 0x0000000625068287 */ /* 0x000fe8000c800000 */
[----:B------:R-:W-:Y:S02]  /*5d40*/  @!UP0 UIADD3 UR4, UPT, UPT, -UR7, UR6, URZ ;  /* 0x0000000607048290 */ /* 0x000fe4000fffe1ff */
[----:B------:R-:W-:Y:S02]  /*5d50*/  @!UP0 UIADD3 UR6, UPT, UPT, UR7, -UR6, URZ ;  /* 0x8000000607068290 */ /* 0x000fe4000fffe0ff */
[----:B------:R-:W-:Y:S02]  /*5d60*/  @!UP0 UIMAD UR38, UR4, UR5, UR38 ;  /* 0x00000005042682a4 */ /* 0x000fe4000f8e0226 */
[----:B------:R-:W-:Y:S02]  /*5d70*/  @!UP0 UIMAD UR37, UR6, UR14, UR37 ;  /* 0x0000000e062582a4 */ /* 0x000fe4000f8e0225 */
[----:B------:R-:W-:Y:S09]  /*5d80*/  ULOP3.LUT UP0, URZ, UR59, 0x1b0, URZ, 0xc0, !UPT ;  /* 0x000001b03bff7892 */ /* 0x000ff2000f80c0ff */
[----:B------:R-:W-:Y:S05]  /*5d90*/  BRA.U !UP0, `(.L_x_104) ;  /* 0x0000000108407547 */ /* 0x000fea000b800000 */
[----:B------:R-:W1:Y:S01]  /*5da0*/  LDCU.64 UR8, c[0x4][0x80] ;  /* 0x01001000ff0877ac */ /* 0x000e620008000a00 */
[----:B------:R-:W-:Y:S01]  /*5db0*/  MOV R3, 0x0 ;  /* 0x0000000000037802 */ /* 0x000fe20000000f00 */
[----:B------:R-:W-:Y:S02]  /*5dc0*/  HFMA2 R12, -RZ, RZ, 0, 5.9604644775390625e-08 ;  /* 0x00000001ff0c7431 */ /* 0x000fe400000001ff */
[----:B------:R-:W-:Y:S02]  /*5dd0*/  IMAD.MOV.U32 R8, RZ, RZ, 0x70 ;  /* 0x00000070ff087424 */ /* 0x000fe400078e00ff */
[----:B------:R-:W-:Y:S01]  /*5de0*/  IMAD.MOV.U32 R13, RZ, RZ, RZ ;  /* 0x000000ffff0d7224 */ /* 0x000fe200078e00ff */
[----:B------:R-:W3:Y:S01]  /*5df0*/  LDCU.64 UR6, c[0x4][0x88] ;  /* 0x01001100ff0677ac */ /* 0x000ee20008000a00 */
[----:B------:R-:W4:Y:S01]  /*5e00*/  LDC.64 R2, c[0x4][R3] ;  /* 0x0100000003027b82 */ /* 0x000f220000000a00 */
[----:B------:R-:W2:Y:S01]  /*5e10*/  LDCU.64 UR4, c[0x4][0x8] ;  /* 0x01000100ff0477ac */ /* 0x000ea20008000a00 */
[----:B-1----:R-:W-:Y:S01]  /*5e20*/  MOV R5, UR9 ;  /* 0x0000000900057c02 */ /* 0x002fe20008000f00 */
[----:B------:R-:W-:Y:S01]  /*5e30*/  IMAD.U32 R4, RZ, RZ, UR8 ;  /* 0x00000008ff047e24 */ /* 0x000fe2000f8e00ff */
[----:B---3--:R-:W-:Y:S01]  /*5e40*/  MOV R7, UR7 ;  /* 0x0000000700077c02 */ /* 0x008fe20008000f00 */
[----:B------:R-:W-:Y:S01]  /*5e50*/  IMAD.U32 R6, RZ, RZ, UR6 ;  /* 0x00000006ff067e24 */ /* 0x000fe2000f8e00ff */
[----:B--2---:R-:W-:Y:S01]  /*5e60*/  MOV R11, UR5 ;  /* 0x00000005000b7c02 */ /* 0x004fe20008000f00 */
[----:B------:R-:W-:Y:S02]  /*5e70*/  IMAD.U32 R10, RZ, RZ, UR4 ;  /* 0x00000004ff0a7e24 */ /* 0x000fe4000f8e00ff */
[----:B------:R-:W-:Y:S07]  /*5e80*/  LEPC R20, `(.L_x_104) ;  /* 0x000000001014794e */ /* 0x000fee0000000000 */
[----:B----45:R-:W-:Y:S05]  /*5e90*/  CALL.ABS.NOINC R2 ;  /* 0x0000000002007343 */ /* 0x030fea0003c00000 */
.L_x_104:
[----:B------:R-:W-:Y:S01]  /*5ea0*/  LOP3.LUT P0, RZ, R151, 0x1b0, RZ, 0xc0, !PT ;  /* 0x000001b097ff7812 */ /* 0x000fe2000780c0ff */
[----:B------:R-:W-:Y:S11]  /*5eb0*/  BSSY.RECONVERGENT B6, `(.L_x_105) ;  /* 0x0000013000067945 */ /* 0x000ff60003800200 */
[----:B------:R-:W-:Y:S01]  /*5ec0*/  @!UPT UIADD3 URZ, UPT, UPT, URZ, URZ, URZ ;  /* 0x000000fffffff290 */ /* 0x000fe2000fffe0ff */
[----:B------:R-:W-:Y:S05]  /*5ed0*/  @!P0 BRA `(.L_x_106) ;  /* 0x0000000000408947 */ /* 0x000fea0003800000 */
        /* <DEDUP_REMOVED lines=16> */
.L_x_106:
[----:B------:R-:W-:Y:S05]  /*5fe0*/  BSYNC.RECONVERGENT B6 ;  /* 0x0000000000067941 */ /* 0x000fea0003800200 */
.L_x_105:
[----:B------:R-:W-:Y:S01]  /*5ff0*/  ISETP.NE.U32.AND P3, PT, R138, RZ, PT ;  /* 0x000000ff8a00720c */ /* 0x000fe20003f65070 */
[----:B------:R-:W-:Y:S01]  /*6000*/  UISETP.NE.AND UP1, UPT, UR60, URZ, UPT ;  /* 0x000000ff3c00728c */ /* 0x000fe2000bf25270 */
[----:B------:R-:W-:Y:S02]  /*6010*/  ISETP.NE.U32.AND P4, PT, R134, RZ, PT ;  /* 0x000000ff8600720c */ /* 0x000fe40003f85070 */
[----:B------:R-:W-:Y:S02]  /*6020*/  ISETP.NE.AND.EX P3, PT, R139, RZ, PT, P3 ;  /* 0x000000ff8b00720c */ /* 0x000fe40003f65330 */
[----:B------:R-:W-:Y:S02]  /*6030*/  PLOP3.LUT P1, PT, PT, PT, PT, 0x8, 0x80 ;  /* 0x000000000080781c */ /* 0x000fe40003f2e170 */
[----:B------:R-:W-:Y:S02]  /*6040*/  PLOP3.LUT P0, PT, PT, PT, UP1, 0x80, 0x8 ;  /* 0x000000000008781c */ /* 0x000fe40003f0f018 */
[----:B------:R-:W-:Y:S02]  /*6050*/  ISETP.NE.AND.EX P4, PT, R135, RZ, PT, P4 ;  /* 0x000000ff8700720c */ /* 0x000fe40003f85340 */
[----:B------:R-:W1:Y:S09]  /*6060*/  @UP1 LDCU.64 UR4, c[0x0][0x888] ;  /* 0x00011100ff0417ac */ /* 0x000e720008000a00 */
[----:B------:R-:W-:Y:S01]  /*6070*/  @P0 PLOP3.LUT P1, PT, P3, PT, PT, 0x80, 0x8 ;  /* 0x000000000008081c */ /* 0x000fe20001f2f070 */
[----:B-1----:R-:W-:Y:S04]  /*6080*/  @UP1 UISETP.NE.U32.AND UP0, UPT, UR4, URZ, UPT ;  /* 0x000000ff0400128c */ /* 0x002fe8000bf05070 */
[----:B------:R-:W-:Y:S04]  /*6090*/  @UP1 UISETP.NE.AND.EX UP0, UPT, UR5, URZ, UPT, UP0 ;  /* 0x000000ff0500128c */ /* 0x000fe8000bf05300 */
[----:B------:R-:W-:Y:S01]  /*60a0*/  @UP1 USEL UR4, URZ, 0xffffffff, UP0 ;  /* 0xffffffffff041887 */ /* 0x000fe20008000000 */
[----:B------:R-:W-:Y:S11]  /*60b0*/  @!P3 BRA `(.L_x_107) ;  /* 0x000000000030b947 */ /* 0x000ff60003800000 */
[----:B------:R-:W-:Y:S01]  /*60c0*/  ISETP.NE.U32.AND P2, PT, R136, RZ, PT ;  /* 0x000000ff8800720c */ /* 0x000fe20003f45070 */
[----:B------:R-:W1:Y:S01]  /*60d0*/  LDCU.64 UR6, c[0x0][0x358] ;  /* 0x00006b00ff0677ac */ /* 0x000e620008000a00 */
[----:B------:R-:W-:Y:S02]  /*60e0*/  IMAD.MOV.U32 R141, RZ, RZ, 0x1 ;  /* 0x00000001ff8d7424 */ /* 0x000fe400078e00ff */
[----:B------:R-:W-:Y:S11]  /*60f0*/  ISETP.NE.AND.EX P2, PT, R137, RZ, PT, P2 ;  /* 0x000000ff8900720c */ /* 0x000ff60003f45320 */
[----:B------:R-:W-:Y:S02]  /*6100*/  @!UPT UIADD3 URZ, UPT, UPT, URZ, URZ, URZ ;  /* 0x000000fffffff290 */ /* 0x000fe4000fffe0ff */
[----:B------:R-:W3:Y:S01]  /*6110*/  @P2 LDC.64 R2, c[0x0][0x888] ;  /* 0x00022200ff022b82 */ /* 0x000ee20000000a00 */
[----:B--2---:R-:W-:Y:S04]  /*6120*/  @P2 IMAD R0, R138, UR36, RZ ;  /* 0x000000248a002c24 */ /* 0x004fe8000f8e02ff */
[----:B---3--:R-:W-:Y:S04]  /*6130*/  @P2 IMAD.WIDE R2, R0, 0x4, R2 ;  /* 0x0000000400022825 */ /* 0x008fe800078e0202 */
[----:B------:R-:W-:Y:S01]  /*6140*/  HFMA2 R0, -RZ, RZ, 0, 5.9604644775390625e-08 ;  /* 0x00000001ff007431 */ /* 0x000fe200000001ff */
[----:B-1---5:R1:W5:Y:S04]  /*6150*/  @P2 LDG.E R71, desc[UR6][R2.64] ;  /* 0x0000000602472981 */ /* 0x022368000c1e1900 */
[----:B------:R-:W-:Y:S01]  /*6160*/  @!P2 PRMT R141, R0, 0x7610, R141 ;  /* 0x00007610008da816 */ /* 0x000fe2000000008d */
[----:B-1----:R-:W3:Y:S06]  /*6170*/  @!P2 LDC R71, c[0x0][0x880] ;  /* 0x00022000ff47ab82 */ /* 0x002eec0000000800 */
.L_x_107:
[----:B------:R-:W-:Y:S05]  /*6180*/  @!P4 BRA `(.L_x_108) ;  /* 0x000000000024c947 */ /* 0x000fea0003800000 */
[----:B------:R-:W-:Y:S01]  /*6190*/  ISETP.NE.U32.AND P2, PT, R132, RZ, PT ;  /* 0x000000ff8400720c */ /* 0x000fe20003f45070 */
[----:B------:R-:W1:Y:S03]  /*61a0*/  LDCU.64 UR6, c[0x0][0x358] ;  /* 0x00006b00ff0677ac */ /* 0x000e660008000a00 */
[----:B------:R-:W-:Y:S11]  /*61b0*/  ISETP.NE.AND.EX P2, PT, R133, RZ, PT, P2 ;  /* 0x000000ff8500720c */ /* 0x000ff60003f45320 */
[----:B------:R-:W-:Y:S02]  /*61c0*/  @!UPT UIADD3 URZ, UPT, UPT, URZ, URZ, URZ ;  /* 0x000000fffffff290 */ /* 0x000fe4000fffe0ff */
[----:B------:R-:W4:Y:S01]  /*61d0*/  @P2 LDC.64 R2, c[0x0][0x8a8] ;  /* 0x00022a00ff022b82 */ /* 0x000f220000000a00 */
[----:B--2---:R-:W-:Y:S04]  /*61e0*/  @P2 IMAD R0, R134, UR36, RZ ;  /* 0x0000002486002c24 */ /* 0x004fe8000f8e02ff */
[----:B----4-:R-:W-:Y:S05]  /*61f0*/  @P2 IMAD.WIDE R2, R0, 0x4, R2 ;  /* 0x0000000400022825 */ /* 0x010fea00078e0202 */
[----:B-1---5:R1:W5:Y:S02]  /*6200*/  @P2 LDG.E R70, desc[UR6][R2.64] ;  /* 0x0000000602462981 */ /* 0x022364000c1e1900 */
[----:B-1----:R-:W4:Y:S02]  /*6210*/  @!P2 LDC R70, c[0x0][0x8a0] ;  /* 0x00022800ff46ab82 */ /* 0x002f240000000800 */
.L_x_108:
[----:B---3-5:R-:W-:Y:S01]  /*6220*/  @P0 FSETP.NEU.AND P4, PT, R71, RZ, PT ;  /* 0x000000ff4700020b */ /* 0x028fe20003f8d000 */
[----:B--2---:R-:W-:Y:S01]  /*6230*/  IMAD.U32 R0, RZ, RZ, UR4 ;  /* 0x00000004ff007e24 */ /* 0x004fe2000f8e00ff */
[----:B------:R-:W-:Y:S01]  /*6240*/  @P0 LOP3.LUT P2, RZ, R141, 0xff, RZ, 0xc0, !PT ;  /* 0x000000ff8dff0812 */ /* 0x000fe2000784c0ff */
[----:B------:R-:W-:Y:S01]  /*6250*/  BSSY B1, `(.L_x_109) ;  /* 0x000003e000017945 */ /* 0x000fe20003800000 */
[----:B------:R-:W-:Y:S02]  /*6260*/  @P0 SEL R2, RZ, 0xffffffff, P4 ;  /* 0xffffffffff020807 */ /* 0x000fe40002000000 */
[----:B------:R-:W-:Y:S02]  /*6270*/  CS2R R18, SRZ ;  /* 0x0000000000127805 */ /* 0x000fe4000001ff00 */
[----:B------:R-:W-:Y:S02]  /*6280*/  LEA R143, R68, UR44, 0x3 ;  /* 0x0000002c448f7c11 */ /* 0x000fe4000f8e18ff */
[----:B------:R-:W-:Y:S02]  /*6290*/  CS2R R16, SRZ ;  /* 0x0000000000107805 */ /* 0x000fe4000001ff00 */
[----:B------:R-:W-:Y:S02]  /*62a0*/  @P1 SEL R2, R0, R2, !P2 ;  /* 0x0000000200021207 */ /* 0x000fe40005000000 */
[----:B------:R-:W-:Y:S02]  /*62b0*/  CS2R R26, SRZ ;  /* 0x00000000001a7805 */ /* 0x000fe4000001ff00 */
[----:B------:R-:W-:Y:S02]  /*62c0*/  SHF.L.U32 R4, R147, 0x1f, RZ ;  /* 0x0000001f93047819 */ /* 0x000fe400000006ff */
[----:B------:R-:W-:Y:S02]  /*62d0*/  CS2R R24, SRZ ;  /* 0x0000000000187805 */ /* 0x000fe4000001ff00 */
[----:B------:R-:W-:Y:S02]  /*62e0*/  @P0 LOP3.LUT R2, R2, 0x1, RZ, 0xc0, !PT ;  /* 0x0000000102020812 */ /* 0x000fe400078ec0ff */
[----:B------:R-:W-:Y:S02]  /*62f0*/  CS2R R30, SRZ ;  /* 0x00000000001e7805 */ /* 0x000fe4000001ff00 */
[----:B------:R-:W-:Y:S02]  /*6300*/  PLOP3.LUT P5, PT, PT, PT, PT, 0x8, 0x80 ;  /* 0x000000000080781c */ /* 0x000fe40003fae170 */
[----:B------:R-:W-:Y:S02]  /*6310*/  CS2R R28, SRZ ;  /* 0x00000000001c7805 */ /* 0x000fe4000001ff00 */
[----:B------:R-:W-:Y:S01]  /*6320*/  ISETP.NE.U32.OR P1, PT, R2, 0x1, !P0 ;  /* 0x000000010200780c */ /* 0x000fe20004725470 */
[----:B------:R-:W-:Y:S01]  /*6330*/  IMAD R2, R68, 0x40, R69 ;  /* 0x0000004044027824 */ /* 0x000fe200078e0245 */
[----:B------:R-:W-:Y:S02]  /*6340*/  CS2R R34, SRZ ;  /* 0x0000000000227805 */ /* 0x000fe4000001ff00 */
[----:B------:R-:W-:Y:S09]  /*6350*/  CS2R R32, SRZ ;  /* 0x0000000000207805 */ /* 0x000ff2000001ff00 */
[----:B------:R-:W-:Y:S04]  /*6360*/  @P1 SHF.L.U32 R0, R145, 0x1f, RZ ;  /* 0x0000001f91001819 */ /* 0x000fe800000006ff */
[----:B------:R-:W1:Y:S01]  /*6370*/  @P1 SYNCS.PHASECHK.TRANS64.TRYWAIT P0, [UR44+0xa0], R0 ;  /* 0x0000a000ff0015a7 */ /* 0x000e62000800112c */
[----:B------:R2:W3:Y:S01]  /*6380*/  SYNCS.PHASECHK.TRANS64.TRYWAIT P4, [R143+URZ+0xe0], R4 ;  /* 0x0000e0048f0075a7 */ /* 0x0004e200080811ff */
[----:B-1----:R-:W-:Y:S01]  /*6390*/  @P1 PLOP3.LUT P5, PT, P0, PT, PT, 0x8, 0x80 ;  /* 0x000000000080181c */ /* 0x002fe200007ae170 */
[----:B------:R-:W-:Y:S01]  /*63a0*/  @!UPT UIADD3 URZ, UPT, UPT, URZ, URZ, URZ ;  /* 0x000000fffffff290 */ /* 0x000fe2000fffe0ff */
[----:B--23--:R-:W-:Y:S11]  /*63b0*/  @!P1 BRA `(.L_x_110) ;  /* 0x00000000009c9947 */ /* 0x00cff60003800000 */
[----:B------:R-:W-:Y:S01]  /*63c0*/  ISETP.NE.U32.AND P0, PT, RZ, UR56, PT ;  /* 0x00000038ff007c0c */ /* 0x000fe2000bf05070 */
[----:B------:R-:W-:Y:S01]  /*63d0*/  BSSY B0, `(.L_x_111) ;  /* 0x0000016000007945 */ /* 0x000fe20003800000 */
[----:B------:R-:W-:Y:S02]  /*63e0*/  FSETP.NEU.AND P2, PT, R71, RZ, PT ;  /* 0x000000ff4700720b */ /* 0x000fe40003f4d000 */
[----:B------:R-:W-:Y:S02]  /*63f0*/  CS2R R34, SRZ ;  /* 0x0000000000227805 */ /* 0x000fe4000001ff00 */
[----:B------:R-:W-:Y:S02]  /*6400*/  ISETP.NE.AND.EX P0, PT, RZ, UR57, PT, P0 ;  /* 0x00000039ff007c0c */ /* 0x000fe4000bf05300 */
[----:B------:R-:W-:Y:S02]  /*6410*/  CS2R R32, SRZ ;  /* 0x0000000000207805 */ /* 0x000fe4000001ff00 */
[----:B------:R-:W-:Y:S02]  /*6420*/  LOP3.LUT P1, RZ, R141, 0xff, RZ, 0xc0, !PT ;  /* 0x000000ff8dff7812 */ /* 0x000fe4000782c0ff */
[----:B------:R-:W-:Y:S02]  /*6430*/  CS2R R30, SRZ ;  /* 0x00000000001e7805 */ /* 0x000fe4000001ff00 */
[----:B------:R-:W-:Y:S02]  /*6440*/  SEL R0, RZ, 0xffffffff, P2 ;  /* 0xffffffffff007807 */ /* 0x000fe40001000000 */
[----:B------:R-:W-:Y:S02]  /*6450*/  CS2R R28, SRZ ;  /* 0x00000000001c7805 */ /* 0x000fe4000001ff00 */
[----:B------:R-:W-:Y:S02]  /*6460*/  SEL R3, RZ, 0xffffffff, P0 ;  /* 0xffffffffff037807 */ /* 0x000fe40000000000 */
[----:B------:R-:W-:Y:S02]  /*6470*/  CS2R R26, SRZ ;  /* 0x00000000001a7805 */ /* 0x000fe4000001ff00 */
[----:B------:R-:W-:Y:S02]  /*6480*/  CS2R R24, SRZ ;  /* 0x0000000000187805 */ /* 0x000fe4000001ff00 */
[----:B------:R-:W-:Y:S02]  /*6490*/  CS2R R18, SRZ ;  /* 0x0000000000127805 */ /* 0x000fe4000001ff00 */
[----:B------:R-:W-:Y:S02]  /*64a0*/  @P3 SEL R0, R3, R0, !P1 ;  /* 0x0000000003003207 */ /* 0x000fe40004800000 */
[----:B------:R-:W-:Y:S02]  /*64b0*/  CS2R R16, SRZ ;  /* 0x0000000000107805 */ /* 0x000fe4000001ff00 */
[----:B------:R-:W-:Y:S04]  /*64c0*/  LOP3.LUT R0, R0, 0x1, RZ, 0xc0, !PT ;  /* 0x0000000100007812 */ /* 0x000fe800078ec0ff */
[----:B------:R-:W-:Y:S01]  /*64d0*/  ISETP.NE.U32.AND P0, PT, R0, 0x1, PT ;  /* 0x000000010000780c */ /* 0x000fe20003f05070 */
[----:B------:R-:W-:Y:S01]  /*64e0*/  @!UPT UIADD3 URZ, UPT, UPT, URZ, URZ, URZ ;  /* 0x000000fffffff290 */ /* 0x000fe2000fffe0ff */
[----:B------:R-:W-:Y:S11]  /*64f0*/  @!P5 BRA `(.L_x_112) ;  /* 0x00000000000cd947 */ /* 0x000ff60003800000 */
[----:B------:R-:W-:Y:S04]  /*6500*/  SHF.L.U32 R3, R145, 0x1f, RZ ;  /* 0x0000001f91037819 */ /* 0x000fe800000006ff */
[----:B------:R-:W1:Y:S02]  /*6510*/  SYNCS.PHASECHK.TRANS64.TRYWAIT P1, [UR44+0xa0], R3 ;  /* 0x0000a003ff0075a7 */ /* 0x000e64000802112c */
[----:B-1----:R-:W-:Y:S05]  /*6520*/  @!P1 BRA `(.L_x_113) ;  /* 0x0000002000409947 */ /* 0x002fea0003800000 */
.L_x_112:
[----:B------:R-:W-:Y:S05]  /*6530*/  BSYNC B0 ;  /* 0x0000000000007941 */ /* 0x000fea0003800000 */
.L_x_111:
[----:B------:R2:W3:Y:S01]  /*6540*/  @P0 LDS.128 R32, [R140+UR44+0x200] ;  /* 0x0002002c8c200984 */ /* 0x0004e20008000c00 */
[----:B------:R-:W5:Y:S01]  /*6550*/  S2UR UR5, SR_CgaCtaId ;  /* 0x00000000000579c3 */ /* 0x000f620000008800 */
[----:B------:R-:W-:Y:S01]  /*6560*/  UIADD3 UR4, UPT, UPT, UR44, 0xa8, URZ ;  /* 0x000000a82c047890 */ /* 0x000fe2000fffe0ff */
[----:B------:R-:W-:Y:S01]  /*6570*/  LOP3.LUT R145, R145, 0x1, RZ, 0x3c, !PT ;  /* 0x0000000191917812 */ /* 0x000fe200078e3cff */
[----:B------:R2:W1:Y:S04]  /*6580*/  @P0 LDS.128 R28, [R150+0x10] ;  /* 0x00001000961c0984 */ /* 0x0004680000000c00 */
[----:B------:R2:W1:Y:S04]  /*6590*/  @P0 LDS.128 R24, [R149+0x20] ;  /* 0x0000200095180984 */ /* 0x0004680000000c00 */
[----:B------:R2:W1:Y:S01]  /*65a0*/  @P0 LDS.128 R16, [R148+0x30] ;  /* 0x0000300094100984 */ /* 0x0004620000000c00 */
[----:B------:R-:W-:Y:S01]  /*65b0*/  @!PT LDS RZ, [RZ] ;  /* 0x00000000fffff984 */ /* 0x000fe20000000800 */
[----:B------:R-:W-:Y:S01]  /*65c0*/  @!PT LDS RZ, [RZ] ;  /* 0x00000000fffff984 */ /* 0x000fe20000000800 */
[----:B------:R-:W-:Y:S01]  /*65d0*/  @!PT LDS RZ, [RZ] ;  /* 0x00000000fffff984 */ /* 0x000fe20000000800 */
[----:B------:R-:W-:Y:S01]  /*65e0*/  @!PT LDS RZ, [RZ] ;  /* 0x00000000fffff984 */ /* 0x000fe20000000800 */
[----:B------:R4:W-:Y:S06]  /*65f0*/  MEMBAR.ALL.CTA ;  /* 0x0000000000007992 */ /* 0x0009ec0000008000 */
[----:B----4-:R-:W4:Y:S01]  /*6600*/  FENCE.VIEW.ASYNC.S ;  /* 0x00000000000073c6 */ /* 0x010f220000000000 */
[----:B-----5:R-:W-:Y:S09]  /*6610*/  UPRMT UR4, UR5, 0x654, UR4 ;  /* 0x0000065405047896 */ /* 0x020ff20008000004 */
[----:B----4-:R-:W-:Y:S03]  /*6620*/  SYNCS.ARRIVE.TRANS64.RED.A1T0 RZ, [UR4], RZ ;  /* 0x000000ffffff79a7 */ /* 0x010fe60008100404 */
.L_x_110:
[----:B------:R-:W-:Y:S05]  /*6630*/  BSYNC B1 ;  /* 0x0000000000017941 */ /* 0x000fea0003800000 */
.L_x_109:
[----:B-1----:R-:W-:Y:S04]  /*6640*/  SHF.R.U32.HI R0, RZ, 0x15, R2 ;  /* 0x00000015ff007819 */ /* 0x002fe80000011602 */
[----:B------:R-:W-:Y:S01]  /*6650*/  LOP3.LUT P0, RZ, R0, 0x3, R142, 0x48, !PT ;  /* 0x0000000300ff7812 */ /* 0x000fe2000780488e */
[----:B------:R-:W-:Y:S01]  /*6660*/  @!UPT UIADD3 URZ, UPT, UPT, URZ, URZ, URZ ;  /* 0x000000fffffff290 */ /* 0x000fe2000fffe0ff */
[----:B------:R-:W-:Y:S11]  /*6670*/  @P4 BRA `(.L_x_114) ;  /* 0x0000000000084947 */ /* 0x000ff60003800000 */
[----:B------:R-:W1:Y:S02]  /*6680*/  SYNCS.PHASECHK.TRANS64.TRYWAIT P1, [R143+URZ+0xe0], R4 ;  /* 0x0000e0048f0075a7 */ /* 0x000e6400080211ff */
[----:B-1----:R-:W-:Y:S05]  /*6690*/  @!P1 BRA `(.L_x_115) ;  /* 0x0000001c00fc9947 */ /* 0x002fea0003800000 */
.L_x_114:
[----:B------:R-:W-:Y:S05]  /*66a0*/  @!P0 BRA `(.L_x_116) ;  /* 0x0000000000408947 */ /* 0x000fea0003800000 */
[----:B------:R-:W1:Y:S01]  /*66b0*/  LDCU.64 UR8, c[0x4][0x70] ;  /* 0x01000e00ff0877ac */ /* 0x000e620008000a00 */
[----:B------:R-:W-:Y:S01]  /*66c0*/  MOV R15, 0x0 ;  /* 0x00000000000f7802 */ /* 0x000fe20000000f00 */
[----:B------:R-:W-:Y:S02]  /*66d0*/  HFMA2 R12, -RZ, RZ, 0, 5.9604644775390625e-08 ;  /* 0x00000001ff0c7431 */ /* 0x000fe400000001ff */
[----:B------:R-:W-:Y:S02]  /*66e0*/  IMAD.MOV.U32 R8, RZ, RZ, 0x192 ;  /* 0x00000192ff087424 */ /* 0x000fe400078e00ff */
[----:B------:R-:W-:Y:S01]  /*66f0*/  IMAD.MOV.U32 R13, RZ, RZ, RZ ;  /* 0x000000ffff0d7224 */ /* 0x000fe200078e00ff */
[----:B------:R-:W5:Y:S01]  /*6700*/  LDCU.64 UR6, c[0x4][0x78] ;  /* 0x01000f00ff0677ac */ /* 0x000f620008000a00 */
[----:B------:R-:W2:Y:S01]  /*6710*/  LDC.64 R14, c[0x4][R15] ;  /* 0x010000000f0e7b82 */ /* 0x000ea20000000a00 */
[----:B------:R-:W3:Y:S01]  /*6720*/  LDCU.64 UR4, c[0x4][0x10] ;  /* 0x01000200ff0477ac */ /* 0x000ee20008000a00 */
[----:B-1----:R-:W-:Y:S01]  /*6730*/  MOV R5, UR9 ;  /* 0x0000000900057c02 */ /* 0x002fe20008000f00 */
[----:B------:R-:W-:Y:S01]  /*6740*/  IMAD.U32 R4, RZ, RZ, UR8 ;  /* 0x00000008ff047e24 */ /* 0x000fe2000f8e00ff */
[----:B-----5:R-:W-:Y:S01]  /*6750*/  MOV R7, UR7 ;  /* 0x0000000700077c02 */ /* 0x020fe20008000f00 */
[----:B------:R-:W-:Y:S01]  /*6760*/  IMAD.U32 R6, RZ, RZ, UR6 ;  /* 0x00000006ff067e24 */ /* 0x000fe2000f8e00ff */
[----:B---3--:R-:W-:Y:S01]  /*6770*/  MOV R11, UR5 ;  /* 0x00000005000b7c02 */ /* 0x008fe20008000f00 */
[----:B------:R-:W-:Y:S02]  /*6780*/  IMAD.U32 R10, RZ, RZ, UR4 ;  /* 0x00000004ff0a7e24 */ /* 0x000fe4000f8e00ff */
[----:B------:R-:W-:Y:S07]  /*6790*/  LEPC R20, `(.L_x_116) ;  /* 0x000000001014794e */ /* 0x000fee0000000000 */
[----:B--2-4-:R-:W-:Y:S05]  /*67a0*/  CALL.ABS.NOINC R14 ;  /* 0x000000000e007343 */ /* 0x014fea0003c00000 */
.L_x_116:
[----:B------:R-:W-:Y:S01]  /*67b0*/  LOP3.LUT P0, RZ, R131, 0x60, RZ, 0xc0, !PT ;  /* 0x0000006083ff7812 */ /* 0x000fe2000780c0ff */
[----:B------:R-:W-:Y:S05]  /*67c0*/  WARPSYNC.ALL ;  /* 0x0000000000007948 */ /* 0x000fea0003800000 */
[----:B------:R-:W-:Y:S01]  /*67d0*/  R2UR UR4, R2 ;  /* 0x00000000020472ca */ /* 0x000fe200000e0000 */
[----:B------:R-:W-:Y:S01]  /*67e0*/  BSSY.RECONVERGENT B0, `(.L_x_117) ;  /* 0x000011f000007945 */ /* 0x000fe20003800200 */
[----:B---3--:R-:W-:Y:S02]  /*67f0*/  F2FP.F16.E4M3.UNPACK_B R2, R32 ;  /* 0x00000020ff02723e */ /* 0x008fe400020006ff */
[-C--:B------:R-:W-:Y:S02]  /*6800*/  F2FP.F16.E4M3.UNPACK_B R21, R33.reuse ;  /* 0x00000021ff15723e */ /* 0x080fe400020006ff */
[----:B------:R-:W-:Y:S01]  /*6810*/  F2FP.F16.E4M3.UNPACK_B R12, R28 ;  /* 0x0000001cff0c723e */ /* 0x000fe200020006ff */
[----:B------:R-:W-:Y:S01]  /*6820*/  HADD2.F32 R0, -RZ, R2.H0_H0 ;  /* 0x20000002ff007230 */ /* 0x000fe20000004100 */
[----:B------:R-:W-:Y:S01]  /*6830*/  F2FP.F16.E4M3.UNPACK_B R32, R32.H1 ;  /* 0x00000020ff20723e */ /* 0x000fe200030006ff */
[--C-:B------:R-:W-:Y:S01]  /*6840*/  HADD2.F32 R73, -RZ, R21.reuse.H0_H0 ;  /* 0x20000015ff497230 */ /* 0x100fe20000004100 */
[----:B------:R-:W-:Y:S01]  /*6850*/  F2FP.F16.E4M3.UNPACK_B R33, R33.H1 ;  /* 0x00000021ff21723e */ /* 0x000fe200030006ff */
[----:B------:R-:W-:Y:S01]  /*6860*/  HADD2.F32 R74, -RZ, R21.H1_H1 ;  /* 0x30000015ff4a7230 */ /* 0x000fe20000004100 */
[-C--:B------:R-:W-:Y:S01]  /*6870*/  F2FP.F16.E4M3.UNPACK_B R20, R34.reuse ;  /* 0x00000022ff14723e */ /* 0x080fe200020006ff */
[--C-:B------:R-:W-:Y:S01]  /*6880*/  HADD2.F32 R3, -RZ, R32.reuse.H0_H0 ;  /* 0x20000020ff037230 */ /* 0x100fe20000004100 */
[----:B------:R-:W-:Y:S01]  /*6890*/  F2FP.F16.E4M3.UNPACK_B R15, R34.H1 ;  /* 0x00000022ff0f723e */ /* 0x000fe200030006ff */
[----:B------:R-:W-:Y:S01]  /*68a0*/  HADD2.F32 R72, -RZ, R32.H1_H1 ;  /* 0x30000020ff487230 */ /* 0x000fe20000004100 */
[-C--:B------:R-:W-:Y:S01]  /*68b0*/  F2FP.F16.E4M3.UNPACK_B R14, R35.reuse ;  /* 0x00000023ff0e723e */ /* 0x080fe200020006ff */
[--C-:B------:R-:W-:Y:S01]  /*68c0*/  HADD2.F32 R75, -RZ, R33.reuse.H0_H0 ;  /* 0x20000021ff4b7230 */ /* 0x100fe20000004100 */
[----:B------:R-:W-:Y:S01]  /*68d0*/  F2FP.F16.E4M3.UNPACK_B R13, R35.H1 ;  /* 0x00000023ff0d723e */ /* 0x000fe200030006ff */
[----:B------:R-:W-:Y:S01]  /*68e0*/  HADD2.F32 R76, -RZ, R33.H1_H1 ;  /* 0x30000021ff4c7230 */ /* 0x000fe20000004100 */
[----:B------:R-:W-:Y:S01]  /*68f0*/  F2FP.F16.E4M3.UNPACK_B R28, R28.H1 ;  /* 0x0000001cff1c723e */ /* 0x000fe200030006ff */
[--C-:B------:R-:W-:Y:S01]  /*6900*/  HADD2.F32 R77, -RZ, R20.reuse.H0_H0 ;  /* 0x20000014ff4d7230 */ /* 0x100fe20000004100 */
[-C--:B------:R-:W-:Y:S01]  /*6910*/  F2FP.F16.E4M3.UNPACK_B R11, R29.reuse ;  /* 0x0000001dff0b723e */ /* 0x080fe200020006ff */
        /* <DEDUP_REMOVED lines=43> */
[----:B------:R-:W-:Y:S01]  /*6bd0*/  IADD3 R143, PT, PT, R143, 0x100, RZ ;  /* 0x000001008f8f7810 */ /* 0x000fe20007ffe0ff */
[----:B------:R-:W-:Y:S01]  /*6be0*/  HADD2.F32 R100, -RZ, R6.H1_H1 ;  /* 0x30000006ff647230 */ /* 0x000fe20000004100 */
[----:B------:R-:W-:Y:S01]  /*6bf0*/  IADD3 R68, PT, PT, R68, 0x1, RZ ;  /* 0x0000000144447810 */ /* 0x000fe20007ffe0ff */
[--C-:B------:R-:W-:Y:S01]  /*6c00*/  HADD2.F32 R101, -RZ, R5.reuse.H0_H0 ;  /* 0x20000005ff657230 */ /* 0x100fe20000004100 */
[----:B------:R-:W-:Y:S01]  /*6c10*/  LOP3.LUT R143, R143, 0xfefffff8, RZ, 0xc0, !PT ;  /* 0xfefffff88f8f7812 */ /* 0x000fe200078ec0ff */
[----:B------:R-:W-:Y:S02]  /*6c20*/  HADD2.F32 R102, -RZ, R5.H1_H1 ;  /* 0x30000005ff667230 */ /* 0x000fe40000004100 */
[--C-:B------:R-:W-:Y:S02]  /*6c30*/  HADD2.F32 R103, -RZ, R4.reuse.H0_H0 ;  /* 0x20000004ff677230 */ /* 0x100fe40000004100 */
[----:B------:R-:W-:Y:S02]  /*6c40*/  HADD2.F32 R104, -RZ, R4.H1_H1 ;  /* 0x30000004ff687230 */ /* 0x000fe40000004100 */
[----:B------:R-:W1:Y:S01]  /*6c50*/  LDTM.x64 R4, tmem[UR4] ;  /* 0x00000004000479ee */ /* 0x000e620008340000 */
[----:B------:R-:W-:Y:S01]  /*6c60*/  NOP ;  /* 0x0000000000007918 */ /* 0x000fe20000000000 */
[----:B-1----:R1:W-:Y:S01]  /*6c70*/  SYNCS.ARRIVE.TRANS64.RED.A1T0 RZ, [R143+URZ], RZ ;  /* 0x000000ff8fff79a7 */ /* 0x0023e200081004ff */
[----:B------:R-:W-:Y:S02]  /*6c80*/  HADD2.F32 R2, -RZ, R2.H1_H1 ;  /* 0x30000002ff027230 */ /* 0x000fe40000004100 */
[--C-:B------:R-:W-:Y:S02]  /*6c90*/  HADD2.F32 R105, -RZ, R106.reuse.H0_H0 ;  /* 0x2000006aff697230 */ /* 0x100fe40000004100 */
        /* <DEDUP_REMOVED lines=9> */
[C---:B----4-:R-:W-:Y:S01]  /*6d30*/  FMUL R4, R70.reuse, R4 ;  /* 0x0000000446047220 */ /* 0x050fe20000400000 */
[C---:B------:R-:W-:Y:S01]  /*6d40*/  FMUL R5, R70.reuse, R5 ;  /* 0x0000000546057220 */ /* 0x040fe20000400000 */
[C---:B------:R-:W-:Y:S01]  /*6d50*/  FMUL R8, R70.reuse, R8 ;  /* 0x0000000846087220 */ /* 0x040fe20000400000 */
[C---:B------:R-:W-:Y:S01]  /*6d60*/  FMUL R9, R70.reuse, R9 ;  /* 0x0000000946097220 */ /* 0x040fe20000400000 */
[C---:B------:R-:W-:Y:S01]  /*6d70*/  FFMA R4, R71.reuse, R0, R4 ;  /* 0x0000000047047223 */ /* 0x040fe20000000004 */
[C---:B------:R-:W-:Y:S01]  /*6d80*/  FFMA R5, R71.reuse, R2, R5 ;  /* 0x0000000247057223 */ /* 0x040fe20000000005 */
[C---:B------:R-:W-:Y:S01]  /*6d90*/  FMUL R12, R70.reuse, R12 ;  /* 0x0000000c460c7220 */ /* 0x040fe20000400000 */
[C---:B------:R-:W-:Y:S01]  /*6da0*/  FMUL R13, R70.reuse, R13 ;  /* 0x0000000d460d7220 */ /* 0x040fe20000400000 */
[C---:B------:R-:W-:Y:S01]  /*6db0*/  FMUL R0, R70.reuse, R16 ;  /* 0x0000001046007220 */ /* 0x040fe20000400000 */
[C---:B------:R-:W-:Y:S01]  /*6dc0*/  FMUL R2, R70.reuse, R17 ;  /* 0x0000001146027220 */ /* 0x040fe20000400000 */
[C---:B------:R-:W-:Y:S01]  /*6dd0*/  FMUL R17, R70.reuse, R24 ;  /* 0x0000001846117220 */ /* 0x040fe20000400000 */
[--C-:B------:R-:W-:Y:S02]  /*6de0*/  HADD2.F32 R125, -RZ, R126.reuse.H0_H0 ;  /* 0x2000007eff7d7230 */ /* 0x100fe40000004100 */
[C---:B------:R-:W-:Y:S01]  /*6df0*/  FMUL R6, R70.reuse, R6 ;  /* 0x0000000646067220 */ /* 0x040fe20000400000 */
[----:B------:R-:W-:Y:S02]  /*6e00*/  HADD2.F32 R126, -RZ, R126.H1_H1 ;  /* 0x3000007eff7e7230 */ /* 0x000fe40000004100 */
[C---:B------:R-:W-:Y:S01]  /*6e10*/  FMUL R7, R70.reuse, R7 ;  /* 0x0000000746077220 */ /* 0x040fe20000400000 */
[C---:B------:R-:W-:Y:S01]  /*6e20*/  FMUL R10, R70.reuse, R10 ;  /* 0x0000000a460a7220 */ /* 0x040fe20000400000 */
[C---:B------:R-:W-:Y:S01]  /*6e30*/  FFMA R6, R71.reuse, R3, R6 ;  /* 0x0000000347067223 */ /* 0x040fe20000000006 */
[C---:B------:R-:W-:Y:S01]  /*6e40*/  FMUL R11, R70.reuse, R11 ;  /* 0x0000000b460b7220 */ /* 0x040fe20000400000 */
[C---:B------:R-:W-:Y:S01]  /*6e50*/  FFMA R7, R71.reuse, R72, R7 ;  /* 0x0000004847077223 */ /* 0x040fe20000000007 */
[C---:B------:R-:W-:Y:S01]  /*6e60*/  FFMA R8, R71.reuse, R73, R8 ;  /* 0x0000004947087223 */ /* 0x040fe20000000008 */
[C---:B------:R-:W-:Y:S01]  /*6e70*/  FFMA R9, R71.reuse, R74, R9 ;  /* 0x0000004a47097223 */ /* 0x040fe20000000009 */
[C---:B------:R-:W-:Y:S01]  /*6e80*/  FFMA R10, R71.reuse, R75, R10 ;  /* 0x0000004b470a7223 */ /* 0x040fe2000000000a */
[C---:B------:R-:W-:Y:S01]  /*6e90*/  FFMA R11, R71.reuse, R76, R11 ;  /* 0x0000004c470b7223 */ /* 0x040fe2000000000b */
[C---:B------:R-:W-:Y:S01]  /*6ea0*/  FFMA R12, R71.reuse, R77, R12 ;  /* 0x0000004d470c7223 */ /* 0x040fe2000000000c */
[----:B------:R-:W-:Y:S01]  /*6eb0*/  FFMA R13, R71, R78, R13 ;  /* 0x0000004e470d7223 */ /* 0x000fe2000000000d */
[----:B------:R-:W-:Y:S01]  /*6ec0*/  F2FP.SATFINITE.E4M3.F32.PACK_AB_MERGE_C R76, R7, R6, RZ ;  /* 0x00000006074c723e */ /* 0x000fe200048070ff */
[--C-:B------:R-:W-:Y:S02]  /*6ed0*/  HADD2.F32 R74, -RZ, R129.reuse.H0_H0 ;  /* 0x20000081ff4a7230 */ /* 0x100fe40000004100 */
[C---:B------:R-:W-:Y:S01]  /*6ee0*/  FMUL R7, R70.reuse, R20 ;  /* 0x0000001446077220 */ /* 0x040fe20000400000 */
[----:B------:R-:W-:Y:S01]  /*6ef0*/  HADD2.F32 R75, -RZ, R129.H1_H1 ;  /* 0x30000081ff4b7230 */ /* 0x000fe20000004100 */
[----:B------:R-:W-:Y:S01]  /*6f00*/  F2FP.SATFINITE.E4M3.F32.PACK_AB_MERGE_C R129, R11, R10, RZ ;  /* 0x0000000a0b81723e */ /* 0x000fe200048070ff */
        /* <DEDUP_REMOVED lines=12> */
[----:B------:R-:W-:Y:S01]  /*6fd0*/  FFMA R3, R71, R83, R3 ;  /* 0x0000005347037223 */ /* 0x000fe20000000003 */
[C---:B------:R-:W-:Y:S01]  /*6fe0*/  FMUL R25, R70.reuse, R32 ;  /* 0x0000002046197220 */ /* 0x040fe20000400000 */
[----:B------:R-:W-:Y:S01]  /*6ff0*/  F2FP.SATFINITE.E4M3.F32.PACK_AB_MERGE_C R14, R15, R14, RZ ;  /* 0x0000000e0f0e723e */ /* 0x000fe200048070ff */
[C---:B------:R-:W-:Y:S01]  /*7000*/  FMUL R6, R70.reuse, R19 ;  /* 0x0000001346067220 */ /* 0x040fe20000400000 */
[C---:B------:R-:W-:Y:S01]  /*7010*/  FMUL R11, R70.reuse, R22 ;  /* 0x00000016460b7220 */ /* 0x040fe20000400000 */
[C---:B------:R-:W-:Y:S01]  /*7020*/  FMUL R22, R70.reuse, R29 ;  /* 0x0000001d46167220 */ /* 0x040fe20000400000 */
[C---:B------:R-:W-:Y:S01]  /*7030*/  FMUL R29, R70.reuse, R36 ;  /* 0x00000024461d7220 */ /* 0x040fe20000400000 */
[C---:B------:R-:W-:Y:S01]  /*7040*/  FFMA R6, R71.reuse, R84, R6 ;  /* 0x0000005447067223 */ /* 0x040fe20000000006 */
[C---:B------:R-:W-:Y:S01]  /*7050*/  FFMA R7, R71.reuse, R85, R7 ;  /* 0x0000005547077223 */ /* 0x040fe20000000007 */
[C---:B------:R-:W-:Y:S01]  /*7060*/  FFMA R10, R71.reuse, R86, R10 ;  /* 0x00000056470a7223 */ /* 0x040fe2000000000a */
[C---:B------:R-:W-:Y:S01]  /*7070*/  FFMA R11, R71.reuse, R87, R11 ;  /* 0x00000057470b7223 */ /* 0x040fe2000000000b */
[----:B------:R-:W-:Y:S01]  /*7080*/  FMUL R16, R70, R23 ;  /* 0x0000001746107220 */ /* 0x000fe20000400000 */
[----:B------:R-:W-:Y:S01]  /*7090*/  F2FP.SATFINITE.E4M3.F32.PACK_AB_MERGE_C R3, R6, R3, RZ ;  /* 0x000000030603723e */ /* 0x000fe200048070ff */
        /* <DEDUP_REMOVED lines=10> */
[----:B------:R-:W-:Y:S01]  /*7140*/  FMUL R30, R70, R37 ;  /* 0x00000025461e7220 */ /* 0x000fe20000400000 */
[----:B------:R-:W-:Y:S01]  /*7150*/  F2FP.SATFINITE.E4M3.F32.PACK_AB_MERGE_C R16, R10, R7, R16 ;  /* 0x000000070a10723e */ /* 0x000fe20004807010 */
        /* <DEDUP_REMOVED lines=23> */
[----:B------:R-:W-:Y:S01]  /*72d0*/  FFMA R31, R71, R103, R31 ;  /* 0x00000067471f7223 */ /* 0x000fe2000000001f */
[----:B------:R-:W-:Y:S01]  /*72e0*/  FMUL R45, R70, R52 ;  /* 0x00000034462d7220 */ /* 0x000fe20000400000 */
[----:B------:R-:W-:Y:S01]  /*72f0*/  F2FP.SATFINITE.E4M3.F32.PACK_AB_MERGE_C R19, R28, R27, RZ ;  /* 0x0000001b1c13723e */ /* 0x000fe200048070ff */
[C---:B------:R-:W-:Y:S01]  /*7300*/  FMUL R52, R70.reuse, R59 ;  /* 0x0000003b46347220 */ /* 0x040fe20000400000 */
[C---:B------:R-:W-:Y:S01]  /*7310*/  FMUL R59, R70.reuse, R66 ;  /* 0x00000042463b7220 */ /* 0x040fe20000400000 */
[----:B------:R-:W-:Y:S01]  /*7320*/  F2FP.SATFINITE.E4M3.F32.PACK_AB_MERGE_C R66, R13, R12, R14 ;  /* 0x0000000c0d42723e */ /* 0x000fe2000480700e */
[----:B------:R-:W-:Y:S01]  /*7330*/  FMUL R32, R70, R39 ;  /* 0x0000002746207220 */ /* 0x000fe20000400000 */
[--C-:B------:R-:W-:Y:S01]  /*7340*/  HADD2.F32 R107, -RZ, R108.reuse.H0_H0 ;  /* 0x2000006cff6b7230 */ /* 0x100fe20000004100 */
[----:B------:R-:W-:Y:S01]  /*7350*/  F2FP.SATFINITE.E4M3.F32.PACK_AB_MERGE_C R19, R26, R25, R19 ;  /* 0x000000191a13723e */ /* 0x000fe20004807013 */
[----:B------:R-:W-:Y:S02]  /*7360*/  HADD2.F32 R108, -RZ, R108.H1_H1 ;  /* 0x3000006cff6c7230 */ /* 0x000fe40000004100 */
[C---:B------:R-:W-:Y:S01]  /*7370*/  FFMA R32, R71.reuse, R104, R32 ;  /* 0x0000006847207223 */ /* 0x040fe20000000020 */
[C---:B------:R-:W-:Y:S01]  /*7380*/  FFMA R33, R71.reuse, R105, R33 ;  /* 0x0000006947217223 */ /* 0x040fe20000000021 */
[C---:B------:R-:W-:Y:S01]  /*7390*/  FFMA R34, R71.reuse, R106, R34 ;  /* 0x0000006a47227223 */ /* 0x040fe20000000022 */
[C---:B------:R-:W-:Y:S01]  /*73a0*/  FMUL R35, R70.reuse, R42 ;  /* 0x0000002a46237220 */ /* 0x040fe20000400000 */
[----:B------:R-:W-:Y:S01]  /*73b0*/  FMUL R42, R70, R49 ;  /* 0x00000031462a7220 */ /* 0x000fe20000400000 */
[----:B------:R-:W-:Y:S01]  /*73c0*/  F2FP.SATFINITE.E4M3.F32.PACK_AB_MERGE_C R32, R32, R31, RZ ;  /* 0x0000001f2020723e */ /* 0x000fe200048070ff */
[C---:B------:R-:W-:Y:S01]  /*73d0*/  FMUL R49, R70.reuse, R56 ;  /* 0x0000003846317220 */ /* 0x040fe20000400000 */
[C---:B------:R-:W-:Y:S01]  /*73e0*/  FMUL R36, R70.reuse, R43 ;  /* 0x0000002b46247220 */ /* 0x040fe20000400000 */
[--C-:B------:R-:W-:Y:S02]  /*73f0*/  HADD2.F32 R111, -RZ, R112.reuse.H0_H0 ;  /* 0x20000070ff6f7230 */ /* 0x100fe40000004100 */
[C---:B------:R-:W-:Y:S01]  /*7400*/  FFMA R35, R71.reuse, R107, R35 ;  /* 0x0000006b47237223 */ /* 0x040fe20000000023 */
[----:B------:R-:W-:Y:S02]  /*7410*/  HADD2.F32 R112, -RZ, R112.H1_H1 ;  /* 0x30000070ff707230 */ /* 0x000fe40000004100 */
[C---:B------:R-:W-:Y:S01]  /*7420*/  FMUL R39, R70.reuse, R46 ;  /* 0x0000002e46277220 */ /* 0x040fe20000400000 */
[C---:B------:R-:W-:Y:S01]  /*7430*/  FFMA R36, R71.reuse, R108, R36 ;  /* 0x0000006c47247223 */ /* 0x040fe20000000024 */
[C---:B------:R-:W-:Y:S01]  /*7440*/  FMUL R40, R70.reuse, R47 ;  /* 0x0000002f46287220 */ /* 0x040fe20000400000 */
[C---:B------:R-:W-:Y:S01]  /*7450*/  FFMA R37, R71.reuse, R109, R37 ;  /* 0x0000006d47257223 */ /* 0x040fe20000000025 */
[C---:B------:R-:W-:Y:S01]  /*7460*/  FFMA R38, R71.reuse, R110, R38 ;  /* 0x0000006e47267223 */ /* 0x040fe20000000026 */
        /* <DEDUP_REMOVED lines=8> */
[C---:B------:R-:W-:Y:S01]  /*74f0*/  FMUL R46, R70.reuse, R53 ;  /* 0x00000035462e7220 */ /* 0x040fe20000400000 */
[--C-:B------:R-:W-:Y:S02]  /*7500*/  HADD2.F32 R119, -RZ, R120.reuse.H0_H0 ;  /* 0x20000078ff777230 */ /* 0x100fe40000004100 */
[C---:B------:R-:W-:Y:S01]  /*7510*/  FMUL R50, R70.reuse, R57 ;  /* 0x0000003946327220 */ /* 0x040fe20000400000 */
[C---:B------:R-:W-:Y:S01]  /*7520*/  FMUL R51, R70.reuse, R58 ;  /* 0x0000003a46337220 */ /* 0x040fe20000400000 */
[C---:B------:R-:W-:Y:S01]  /*7530*/  FMUL R53, R70.reuse, R60 ;  /* 0x0000003c46357220 */ /* 0x040fe20000400000 */
[C---:B------:R-:W-:Y:S01]  /*7540*/  FFMA R43, R71.reuse, R115, R43 ;  /* 0x00000073472b7223 */ /* 0x040fe2000000002b */
[----:B------:R-:W-:Y:S02]  /*7550*/  HADD2.F32 R120, -RZ, R120.H1_H1 ;  /* 0x30000078ff787230 */ /* 0x000fe40000004100 */
[C---:B------:R-:W-:Y:S01]  /*7560*/  FMUL R47, R70.reuse, R54 ;  /* 0x00000036462f7220 */ /* 0x040fe20000400000 */
[C---:B------:R-:W-:Y:S01]  /*7570*/  FMUL R57, R70.reuse, R64 ;  /* 0x0000004046397220 */ /* 0x040fe20000400000 */
[C---:B------:R-:W-:Y:S01]  /*7580*/  FMUL R58, R70.reuse, R65 ;  /* 0x00000041463a7220 */ /* 0x040fe20000400000 */
[C---:B------:R-:W-:Y:S01]  /*7590*/  FMUL R60, R70.reuse, R67 ;  /* 0x00000043463c7220 */ /* 0x040fe20000400000 */
[----:B------:R-:W-:Y:S01]  /*75a0*/  FFMA R44, R71, R116, R44 ;  /* 0x00000074472c7223 */ /* 0x000fe2000000002c */
[----:B------:R-:W-:Y:S01]  /*75b0*/  FMUL R48, R70, R55 ;  /* 0x0000003746307220 */ /* 0x000fe20000400000 */
[----:B------:R-:W-:Y:S01]  /*75c0*/  F2FP.SATFINITE.E4M3.F32.PACK_AB_MERGE_C R64, R5, R4, R76 ;  /* 0x000000040540723e */ /* 0x000fe2000480704c */
[----:B------:R-:W-:Y:S01]  /*75d0*/  FFMA R45, R71, R117, R45 ;  /* 0x00000075472d7223 */ /* 0x000fe2000000002d */
[----:B------:R-:W-:Y:S01]  /*75e0*/  F2FP.SATFINITE.E4M3.F32.PACK_AB_MERGE_C R65, R9, R8, R129 ;  /* 0x000000080941723e */ /* 0x000fe20004807081 */
[C---:B------:R-:W-:Y:S01]  /*75f0*/  FFMA R46, R71.reuse, R118, R46 ;  /* 0x00000076472e7223 */ /* 0x040fe2000000002e */
[----:B------:R-:W-:Y:S01]  /*7600*/  F2FP.SATFINITE.E4M3.F32.PACK_AB_MERGE_C R67, R2, R0, R3 ;  /* 0x000000000243723e */ /* 0x000fe20004807003 */
[--C-:B------:R-:W-:Y:S02]  /*7610*/  HADD2.F32 R123, -RZ, R124.reuse.H0_H0 ;  /* 0x2000007cff7b7230 */ /* 0x100fe40000004100 */
[C---:B------:R-:W-:Y:S01]  /*7620*/  FFMA R47, R71.reuse, R119, R47 ;  /* 0x00000077472f7223 */ /* 0x040fe2000000002f */
[----:B------:R-:W-:Y:S02]  /*7630*/  HADD2.F32 R124, -RZ, R124.H1_H1 ;  /* 0x3000007cff7c7230 */ /* 0x000fe40000004100 */
[C---:B------:R-:W-:Y:S01]  /*7640*/  FFMA R48, R71.reuse, R120, R48 ;  /* 0x0000007847307223 */ /* 0x040fe20000000030 */
[----:B------:R1:W-:Y:S01]  /*7650*/  STS.128 [R140+UR44+0x2200], R64 ;  /* 0x002200408c007988 */ /* 0x0003e20008000c2c */
[C---:B------:R-:W-:Y:S01]  /*7660*/  FFMA R49, R71.reuse, R121, R49 ;  /* 0x0000007947317223 */ /* 0x040fe20000000031 */
[C---:B------:R-:W-:Y:S01]  /*7670*/  FFMA R50, R71.reuse, R122, R50 ;  /* 0x0000007a47327223 */ /* 0x040fe20000000032 */
[C---:B------:R-:W-:Y:S01]  /*7680*/  FMUL R54, R70.reuse, R61 ;  /* 0x0000003d46367220 */ /* 0x040fe20000400000 */
[--C-:B------:R-:W-:Y:S02]  /*7690*/  HADD2.F32 R127, -RZ, R128.reuse.H0_H0 ;  /* 0x20000080ff7f7230 */ /* 0x100fe40000004100 */
[C---:B------:R-:W-:Y:S01]  /*76a0*/  FFMA R51, R71.reuse, R123, R51 ;  /* 0x0000007b47337223 */ /* 0x040fe20000000033 */
[----:B------:R-:W-:Y:S02]  /*76b0*/  HADD2.F32 R128, -RZ, R128.H1_H1 ;  /* 0x30000080ff807230 */ /* 0x000fe40000004100 */
[----:B------:R-:W-:Y:S01]  /*76c0*/  FMUL R55, R70, R62 ;  /* 0x0000003e46377220 */ /* 0x000fe20000400000 */
[----:B------:R1:W-:Y:S01]  /*76d0*/  STS.128 [R150+0x2010], R16 ;  /* 0x0020101096007388 */ /* 0x0003e20000000c00 */
[----:B------:R-:W-:Y:S01]  /*76e0*/  F2FP.SATFINITE.E4M3.F32.PACK_AB_MERGE_C R35, R36, R35, RZ ;  /* 0x000000232423723e */ /* 0x000fe200048070ff */
[C---:B------:R-:W-:Y:S01]  /*76f0*/  FFMA R52, R71.reuse, R124, R52 ;  /* 0x0000007c47347223 */ /* 0x040fe20000000034 */
[----:B------:R-:W-:Y:S01]  /*7700*/  FMUL R56, R70, R63 ;  /* 0x0000003f46387220 */ /* 0x000fe20000400000 */
[C---:B------:R-:W-:Y:S01]  /*7710*/  FFMA R53, R71.reuse, R125, R53 ;  /* 0x0000007d47357223 */ /* 0x040fe20000000035 */
[C---:B------:R-:W-:Y:S01]  /*7720*/  FFMA R54, R71.reuse, R126, R54 ;  /* 0x0000007e47367223 */ /* 0x040fe20000000036 */
[C---:B------:R-:W-:Y:S01]  /*7730*/  FFMA R55, R71.reuse, R127, R55 ;  /* 0x0000007f47377223 */ /* 0x040fe20000000037 */
[C---:B------:R-:W-:Y:S01]  /*7740*/  FFMA R56, R71.reuse, R128, R56 ;  /* 0x0000008047387223 */ /* 0x040fe20000000038 */
[----:B------:R-:W-:Y:S01]  /*7750*/  F2FP.SATFINITE.E4M3.F32.PACK_AB_MERGE_C R39, R40, R39, RZ ;  /* 0x000000272827723e */ /* 0x000fe200048070ff */
[C---:B------:R-:W-:Y:S01]  /*7760*/  FFMA R57, R71.reuse, R72, R57 ;  /* 0x0000004847397223 */ /* 0x040fe20000000039 */
[----:B------:R-:W-:Y:S01]  /*7770*/  F2FP.SATFINITE.E4M3.F32.PACK_AB_MERGE_C R43, R44, R43, RZ ;  /* 0x0000002b2c2b723e */ /* 0x000fe200048070ff */
[C---:B------:R-:W-:Y:S01]  /*7780*/  FFMA R58, R71.reuse, R73, R58 ;  /* 0x00000049473a7223 */ /* 0x040fe2000000003a */
[C---:B------:R-:W-:Y:S01]  /*7790*/  FFMA R59, R71.reuse, R74, R59 ;  /* 0x0000004a473b7223 */ /* 0x040fe2000000003b */
[----:B------:R-:W-:Y:S01]  /*77a0*/  F2FP.SATFINITE.E4M3.F32.PACK_AB_MERGE_C R33, R34, R33, R35 ;  /* 0x000000212221723e */ /* 0x000fe20004807023 */
[----:B------:R-:W-:Y:S01]  /*77b0*/  FFMA R60, R71, R75, R60 ;  /* 0x0000004b473c7223 */ /* 0x000fe2000000003c */
[----:B------:R-:W-:Y:S02]  /*77c0*/  F2FP.SATFINITE.E4M3.F32.PACK_AB_MERGE_C R32, R30, R29, R32 ;  /* 0x0000001d1e20723e */ /* 0x000fe40004807020 */
[----:B------:R-:W-:Y:S02]  /*77d0*/  F2FP.SATFINITE.E4M3.F32.PACK_AB_MERGE_C R34, R38, R37, R39 ;  /* 0x000000252622723e */ /* 0x000fe40004807027 */
[----:B------:R-:W-:Y:S02]  /*77e0*/  F2FP.SATFINITE.E4M3.F32.PACK_AB_MERGE_C R35, R42, R41, R43 ;  /* 0x000000292a23723e */ /* 0x000fe4000480702b */
[----:B------:R-:W-:Y:S02]  /*77f0*/  F2FP.SATFINITE.E4M3.F32.PACK_AB_MERGE_C R51, R52, R51, RZ ;  /* 0x000000333433723e */ /* 0x000fe400048070ff */
[----:B------:R-:W-:Y:S01]  /*7800*/  F2FP.SATFINITE.E4M3.F32.PACK_AB_MERGE_C R48, R48, R47, RZ ;  /* 0x0000002f3030723e */ /* 0x000fe200048070ff */
[----:B------:R1:W-:Y:S01]  /*7810*/  STS.128 [R149+0x2020], R32 ;  /* 0x0020202095007388 */ /* 0x0003e20000000c00 */
[----:B------:R-:W-:Y:S02]  /*7820*/  F2FP.SATFINITE.E4M3.F32.PACK_AB_MERGE_C R55, R56, R55, RZ ;  /* 0x000000373837723e */ /* 0x000fe400048070ff */
[----:B------:R-:W-:Y:S02]  /*7830*/  F2FP.SATFINITE.E4M3.F32.PACK_AB_MERGE_C R59, R60, R59, RZ ;  /* 0x0000003b3c3b723e */ /* 0x000fe400048070ff */
[----:B------:R-:W-:Y:S02]  /*7840*/  F2FP.SATFINITE.E4M3.F32.PACK_AB_MERGE_C R49, R50, R49, R51 ;  /* 0x000000313231723e */ /* 0x000fe40004807033 */
[----:B------:R-:W-:Y:S02]  /*7850*/  F2FP.SATFINITE.E4M3.F32.PACK_AB_MERGE_C R48, R46, R45, R48 ;  /* 0x0000002d2e30723e */ /* 0x000fe40004807030 */
[----:B------:R-:W-:Y:S02]  /*7860*/  F2FP.SATFINITE.E4M3.F32.PACK_AB_MERGE_C R50, R54, R53, R55 ;  /* 0x000000353632723e */ /* 0x000fe40004807037 */
[----:B------:R-:W-:Y:S05]  /*7870*/  F2FP.SATFINITE.E4M3.F32.PACK_AB_MERGE_C R51, R58, R57, R59 ;  /* 0x000000393a33723e */ /* 0x000fea000480703b */
[----:B------:R1:W-:Y:S01]  /*7880*/  STS.128 [R148+0x2030], R48 ;  /* 0x0020303094007388 */ /* 0x0003e20000000c00 */
[----:B------:R-:W-:Y:S01]  /*7890*/  @!PT LDS RZ, [RZ] ;  /* 0x00000000fffff984 */ /* 0x000fe20000000800 */
[----:B------:R-:W-:Y:S01]  /*78a0*/  @!PT LDS RZ, [RZ] ;  /* 0x00000000fffff984 */ /* 0x000fe20000000800 */
[----:B------:R-:W-:Y:S01]  /*78b0*/  @!PT LDS RZ, [RZ] ;  /* 0x00000000fffff984 */ /* 0x000fe20000000800 */
[----:B------:R-:W-:Y:S01]  /*78c0*/  @!PT LDS RZ, [RZ] ;  /* 0x00000000fffff984 */ /* 0x000fe20000000800 */
[----:B------:R3:W-:Y:S07]  /*78d0*/  MEMBAR.ALL.CTA ;  /* 0x0000000000007992 */ /* 0x0007ee0000008000 */
[----:B---3--:R-:W3:Y:S02]  /*78e0*/  FENCE.VIEW.ASYNC.S ;  /* 0x00000000000073c6 */ /* 0x008ee40000000000 */
[----:B---3--:R-:W-:Y:S06]  /*78f0*/  BAR.SYNC.DEFER_BLOCKING 0x1, 0x80 ;  /* 0x0042000000007b1d */ /* 0x008fec0000010000 */
[----:B------:R-:W-:Y:S05]  /*7900*/  @P0 BRA `(.L_x_118) ;  /* 0x0000000000300947 */ /* 0x000fea0003800000 */
[----:B------:R-:W-:Y:S02]  /*7910*/  UIADD3 UR4, UPT, UPT, UR44, 0x2200, URZ ;  /* 0x000022002c047890 */ /* 0x000fe4000fffe0ff */
[----:B------:R-:W-:Y:S02]  /*7920*/  USHF.L.U32 UR9, UR45, 0x6, URZ ;  /* 0x000000062d097899 */ /* 0x000fe400080006ff */
[----:B------:R-:W-:Y:S02]  /*7930*/  USHF.L.U32 UR10, UR46, 0x7, URZ ;  /* 0x000000072e0a7899 */ /* 0x000fe400080006ff */
[----:B------:R-:W-:Y:S01]  /*7940*/  MOV R151, UR4 ;  /* 0x0000000400977c02 */ /* 0x000fe20008000f00 */
[----:B------:R-:W-:Y:S01]  /*7950*/  UIADD3 UR4, UP0, UPT, UR62, 0x680, URZ ;  /* 0x000006803e047890 */ /* 0x000fe2000ff1e0ff */
[----:B------:R-:W-:Y:S02]  /*7960*/  UMOV UR11, UR36 ;  /* 0x00000024000b7c82 */ /* 0x000fe40008000000 */
[----:B------:R-:W-:Y:S01]  /*7970*/  R2UR UR8, R151 ;  /* 0x00000000970872ca */ /* 0x000fe200000e0000 */
[----:B------:R-:W-:Y:S11]  /*7980*/  UIADD3.X UR5, UPT, UPT, URZ, UR63, URZ, UP0, !UPT ;  /* 0x0000003fff057290 */ /* 0x000ff600087fe4ff */
[----:B------:R-:W-:Y:S01]  /*7990*/  @!UPT UIADD3 URZ, UPT, UPT, URZ, URZ, URZ ;  /* 0x000000fffffff290 */ /* 0x000fe2000fffe0ff */
[----:B------:R3:W-:Y:S01]  /*79a0*/  UTMASTG.3D [UR8], [UR4] ;  /* 0x00000008040073b5 */ /* 0x0007e20008010000 */
[----:B------:R0:W-:Y:S01]  /*79b0*/  UTMACMDFLUSH ;  /* 0x00000000000079b7 */ /* 0x0001e20000000000 */
[----:B---3--:R-:W-:Y:S04]  /*79c0*/  DEPBAR.LE SB0, 0x0 ;  /* 0x000080000000791a */ /* 0x008fe80000000000 */
.L_x_118:
[----:B------:R-:W-:Y:S05]  /*79d0*/  BSYNC.RECONVERGENT B0 ;  /* 0x0000000000007941 */ /* 0x000fea0003800200 */
.L_x_117:
[----:B------:R-:W-:Y:S01]  /*79e0*/  BAR.SYNC.DEFER_BLOCKING 0x1, 0x80 ;  /* 0x0042000000007b1d */ /* 0x000fe20000010000 */
[----:B------:R-:W-:Y:S01]  /*79f0*/  ISETP.NE.AND P0, PT, R144, 0x2, PT ;  /* 0x000000029000780c */ /* 0x000fe20003f05270 */
[----:B------:R-:W-:Y:S01]  /*7a00*/  UISETP.NE.AND UP0, UPT, UR47, URZ, UPT ;  /* 0x000000ff2f00728c */ /* 0x000fe2000bf05270 */
[----:B------:R-:W-:Y:S01]  /*7a10*/  ISETP.NE.AND P1, PT, R68, 0x4, PT ;  /* 0x000000044400780c */ /* 0x000fe20003f25270 */
[----:B------:R-:W-:Y:S01]  /*7a20*/  UIADD3 UR45, UPT, UPT, UR37, UR55, URZ ;  /* 0x00000037252d7290 */ /* 0x000fe2000fffe0ff */
[----:B------:R-:W-:Y:S01]  /*7a30*/  SEL R2, RZ, 0x1, P0 ;  /* 0x00000001ff027807 */ /* 0x000fe20000000000 */
[----:B------:R-:W-:Y:S01]  /*7a40*/  UIADD3 UR46, UPT, UPT, UR38, UR58, URZ ;  /* 0x0000003a262e7290 */ /* 0x000fe2000fffe0ff */
[----:B------:R-:W-:Y:S02]  /*7a50*/  SEL R0, RZ, 0x1, P1 ;  /* 0x00000001ff007807 */ /* 0x000fe40000800000 */
[----:B------:R-:W-:Y:S02]  /*7a60*/  LOP3.LUT R146, R146, R2, RZ, 0x3c, !PT ;  /* 0x0000000292927212 */ /* 0x000fe400078e3cff */
[----:B------:R-:W-:Y:S02]  /*7a70*/  LOP3.LUT R147, R147, R0, RZ, 0x3c, !PT ;  /* 0x0000000093937212 */ /* 0x000fe400078e3cff */
[----:B------:R-:W-:Y:S02]  /*7a80*/  SEL R144, R144, RZ, P0 ;  /* 0x000000ff90907207 */ /* 0x000fe40000000000 */
[----:B------:R-:W-:Y:S01]  /*7a90*/  SEL R68, R68, RZ, P1 ;  /* 0x000000ff44447207 */ /* 0x000fe20000800000 */
[----:B------:R-:W-:Y:S01]  /*7aa0*/  UMOV UR36, UR54 ;  /* 0x0000003600247c82 */ /* 0x000fe20008000000 */
[----:B------:R-:W-:Y:S05]  /*7ab0*/  BRA.U UP0, `(.L_x_119) ;  /* 0xffffffdd001c7547 */ /* 0x000fea000b83ffff */
[----:B------:R-:W-:Y:S05]  /*7ac0*/  EXIT ;  /* 0x000000000000794d */ /* 0x000fea0003800000 */
.L_x_25:
[----:B-1----:R1:W2:Y:S02]  /*7ad0*/  SYNCS.PHASECHK.TRANS64.TRYWAIT P0, [R0+URZ+0x130], R2 ;  /* 0x00013002000075a7 */ /* 0x0022a400080011ff */
[----:B--2---:R-:W-:Y:S05]  /*7ae0*/  @!P0 NANOSLEEP.SYNCS 0x989680 ;  /* 0x009896800000895d */ /* 0x004fea0003900000 */
[----:B------:R-:W2:Y:S02]  /*7af0*/  @!P0 SYNCS.PHASECHK.TRANS64 P0, [R0+URZ+0x130], R2 ;  /* 0x00013002000085a7 */ /* 0x000ea400080010ff */
[----:B--2---:R-:W-:Y:S05]  /*7b00*/  @!P0 BRA `(.L_x_25) ;  /* 0xfffffffc00f08947 */ /* 0x004fea000383ffff */
[----:B------:R-:W-:Y:S05]  /*7b10*/  BRA `(.L_x_120) ;  /* 0xffffffa000047947 */ /* 0x000fea000383ffff */
.L_x_28:
[----:B-1----:R-:W-:-:S07]  /*7b20*/  MOV R0, UR33 ;  /* 0x0000002100007c02 */ /* 0x002fce0008000f00 */
.L_x_121:
[----:B-1----:R1:W2:Y:S02]  /*7b30*/  SYNCS.PHASECHK.TRANS64.TRYWAIT P0, [R0+URZ+0x50], R3 ;  /* 0x00005003000075a7 */ /* 0x0022a400080011ff */
[----:B--2---:R-:W-:Y:S05]  /*7b40*/  @!P0 NANOSLEEP.SYNCS 0x989680 ;  /* 0x009896800000895d */ /* 0x004fea0003900000 */
[----:B------:R-:W2:Y:S02]  /*7b50*/  @!P0 SYNCS.PHASECHK.TRANS64 P0, [R0+URZ+0x50], R3 ;  /* 0x00005003000085a7 */ /* 0x000ea400080010ff */
[----:B--2---:R-:W-:Y:S05]  /*7b60*/  @!P0 BRA `(.L_x_121) ;  /* 0xfffffffc00f08947 */ /* 0x004fea000383ffff */
[----:B------:R-:W-:Y:S05]  /*7b70*/  BRA `(.L_x_27) ;  /* 0xffffffa000547947 */ /* 0x000fea000383ffff */
.L_x_35:
[----:B-1----:R-:W-:-:S07]  /*7b80*/  MOV R0, UR17 ;  /* 0x0000001100007c02 */ /* 0x002fce0008000f00 */
.L_x_122:
[----:B-1----:R1:W2:Y:S02]  /*7b90*/  SYNCS.PHASECHK.TRANS64.TRYWAIT P0, [R0+URZ+0x50], R3 ;  /* 0x00005003000075a7 */ /* 0x0022a400080011ff */
[----:B--2---:R-:W-:Y:S05]  /*7ba0*/  @!P0 NANOSLEEP.SYNCS 0x989680 ;  /* 0x009896800000895d */ /* 0x004fea0003900000 */
[----:B------:R-:W2:Y:S02]  /*7bb0*/  @!P0 SYNCS.PHASECHK.TRANS64 P0, [R0+URZ+0x50], R3 ;  /* 0x00005003000085a7 */ /* 0x000ea400080010ff */
[----:B--2---:R-:W-:Y:S05]  /*7bc0*/  @!P0 BRA `(.L_x_122) ;  /* 0xfffffffc00f08947 */ /* 0x004fea000383ffff */
[----:B------:R-:W-:Y:S05]  /*7bd0*/  BRA `(.L_x_34) ;  /* 0xffffffa400147947 */ /* 0x000fea000383ffff */
.L_x_40:
[----:B-1----:R1:W2:Y:S02]  /*7be0*/  SYNCS.PHASECHK.TRANS64.TRYWAIT P0, [R3+URZ+0xc0], R0 ;  /* 0x0000c000030075a7 */ /* 0x0022a400080011ff */
[----:B--2---:R-:W-:Y:S05]  /*7bf0*/  @!P0 NANOSLEEP.SYNCS 0x989680 ;  /* 0x009896800000895d */ /* 0x004fea0003900000 */
[----:B------:R-:W2:Y:S02]  /*7c00*/  @!P0 SYNCS.PHASECHK.TRANS64 P0, [R3+URZ+0xc0], R0 ;  /* 0x0000c000030085a7 */ /* 0x000ea400080010ff */
[----:B--2---:R-:W-:Y:S05]  /*7c10*/  @!P0 BRA `(.L_x_40) ;  /* 0xfffffffc00f08947 */ /* 0x004fea000383ffff */
[----:B------:R-:W-:Y:S05]  /*7c20*/  BRA `(.L_x_123) ;  /* 0xffffffa400b87947 */ /* 0x000fea000383ffff */
.L_x_44:
[----:B------:R-:W-:-:S07]  /*7c30*/  MOV R0, UR4 ;  /* 0x0000000400007c02 */ /* 0x000fce0008000f00 */
.L_x_124:
[----:B-1----:R1:W2:Y:S02]  /*7c40*/  SYNCS.PHASECHK.TRANS64.TRYWAIT P0, [R0+URZ], R2 ;  /* 0x00000002000075a7 */ /* 0x0022a400080011ff */
[----:B--2---:R-:W-:Y:S05]  /*7c50*/  @!P0 NANOSLEEP.SYNCS 0x989680 ;  /* 0x009896800000895d */ /* 0x004fea0003900000 */
[----:B------:R-:W2:Y:S02]  /*7c60*/  @!P0 SYNCS.PHASECHK.TRANS64 P0, [R0+URZ], R2 ;  /* 0x00000002000085a7 */ /* 0x000ea400080010ff */
[----:B--2---:R-:W-:Y:S05]  /*7c70*/  @!P0 BRA `(.L_x_124) ;  /* 0xfffffffc00f08947 */ /* 0x004fea000383ffff */
[----:B------:R-:W-:Y:S05]  /*7c80*/  BRA `(.L_x_125) ;  /* 0xffffffac005c7947 */ /* 0x000fea000383ffff */
.L_x_45:
[----:B------:R-:W-:-:S07]  /*7c90*/  MOV R0, UR5 ;  /* 0x0000000500007c02 */ /* 0x000fce0008000f00 */
.L_x_126:
[----:B-1----:R1:W2:Y:S02]  /*7ca0*/  SYNCS.PHASECHK.TRANS64.TRYWAIT P0, [R0+URZ], R3 ;  /* 0x00000003000075a7 */ /* 0x0022a400080011ff */
[----:B--2---:R-:W-:Y:S05]  /*7cb0*/  @!P0 NANOSLEEP.SYNCS 0x989680 ;  /* 0x009896800000895d */ /* 0x004fea0003900000 */
[----:B------:R-:W2:Y:S02]  /*7cc0*/  @!P0 SYNCS.PHASECHK.TRANS64 P0, [R0+URZ], R3 ;  /* 0x00000003000085a7 */ /* 0x000ea400080010ff */
[----:B--2---:R-:W-:Y:S05]  /*7cd0*/  @!P0 BRA `(.L_x_126) ;  /* 0xfffffffc00f08947 */ /* 0x004fea000383ffff */
[----:B------:R-:W-:Y:S05]  /*7ce0*/  BRA `(.L_x_127) ;  /* 0xffffffac00687947 */ /* 0x000fea000383ffff */
.L_x_46:
[----:B------:R-:W-:-:S07]  /*7cf0*/  MOV R0, UR5 ;  /* 0x0000000500007c02 */ /* 0x000fce0008000f00 */
.L_x_128:
[----:B-1----:R1:W2:Y:S02]  /*7d00*/  SYNCS.PHASECHK.TRANS64.TRYWAIT P0, [R0+URZ], R3 ;  /* 0x00000003000075a7 */ /* 0x0022a400080011ff */
[----:B--2---:R-:W-:Y:S05]  /*7d10*/  @!P0 NANOSLEEP.SYNCS 0x989680 ;  /* 0x009896800000895d */ /* 0x004fea0003900000 */
[----:B------:R-:W2:Y:S02]  /*7d20*/  @!P0 SYNCS.PHASECHK.TRANS64 P0, [R0+URZ], R3 ;  /* 0x00000003000085a7 */ /* 0x000ea400080010ff */
[----:B--2---:R-:W-:Y:S05]  /*7d30*/  @!P0 BRA `(.L_x_128) ;  /* 0xfffffffc00f08947 */ /* 0x004fea000383ffff */
[----:B------:R-:W-:Y:S05]  /*7d40*/  BRA `(.L_x_129) ;  /* 0xffffffac00747947 */ /* 0x000fea000383ffff */
.L_x_47:
[----:B------:R-:W-:-:S07]  /*7d50*/  MOV R0, UR5 ;  /* 0x0000000500007c02 */ /* 0x000fce0008000f00 */
.L_x_130:
[----:B-1----:R1:W2:Y:S02]  /*7d60*/  SYNCS.PHASECHK.TRANS64.TRYWAIT P0, [R0+URZ], R3 ;  /* 0x00000003000075a7 */ /* 0x0022a400080011ff */
[----:B--2---:R-:W-:Y:S05]  /*7d70*/  @!P0 NANOSLEEP.SYNCS 0x989680 ;  /* 0x009896800000895d */ /* 0x004fea0003900000 */
[----:B------:R-:W2:Y:S02]  /*7d80*/  @!P0 SYNCS.PHASECHK.TRANS64 P0, [R0+URZ], R3 ;  /* 0x00000003000085a7 */ /* 0x000ea400080010ff */
[----:B--2---:R-:W-:Y:S05]  /*7d90*/  @!P0 BRA `(.L_x_130) ;  /* 0xfffffffc00f08947 */ /* 0x004fea000383ffff */
[----:B------:R-:W-:Y:S05]  /*7da0*/  BRA `(.L_x_131) ;  /* 0xffffffac00807947 */ /* 0x000fea000383ffff */
.L_x_48:
[----:B------:R-:W-:-:S07]  /*7db0*/  MOV R0, UR5 ;  /* 0x0000000500007c02 */ /* 0x000fce0008000f00 */
.L_x_132:
[----:B-1----:R1:W2:Y:S02]  /*7dc0*/  SYNCS.PHASECHK.TRANS64.TRYWAIT P0, [R0+URZ], R3 ;  /* 0x00000003000075a7 */ /* 0x0022a400080011ff */
[----:B--2---:R-:W-:Y:S05]  /*7dd0*/  @!P0 NANOSLEEP.SYNCS 0x989680 ;  /* 0x009896800000895d */ /* 0x004fea0003900000 */
[----:B------:R-:W2:Y:S02]  /*7de0*/  @!P0 SYNCS.PHASECHK.TRANS64 P0, [R0+URZ], R3 ;  /* 0x00000003000085a7 */ /* 0x000ea400080010ff */
[----:B--2---:R-:W-:Y:S05]  /*7df0*/  @!P0 BRA `(.L_x_132) ;  /* 0xfffffffc00f08947 */ /* 0x004fea000383ffff */
[----:B------:R-:W-:Y:S05]  /*7e00*/  BRA `(.L_x_133) ;  /* 0xffffffac008c7947 */ /* 0x000fea000383ffff */
.L_x_49:
[----:B------:R-:W-:-:S07]  /*7e10*/  MOV R0, UR5 ;  /* 0x0000000500007c02 */ /* 0x000fce0008000f00 */
.L_x_134:
[----:B-1----:R1:W2:Y:S02]  /*7e20*/  SYNCS.PHASECHK.TRANS64.TRYWAIT P0, [R0+URZ], R3 ;  /* 0x00000003000075a7 */ /* 0x0022a400080011ff */
[----:B--2---:R-:W-:Y:S05]  /*7e30*/  @!P0 NANOSLEEP.SYNCS 0x989680 ;  /* 0x009896800000895d */ /* 0x004fea0003900000 */
[----:B------:R-:W2:Y:S02]  /*7e40*/  @!P0 SYNCS.PHASECHK.TRANS64 P0, [R0+URZ], R3 ;  /* 0x00000003000085a7 */ /* 0x000ea400080010ff */
[----:B--2---:R-:W-:Y:S05]  /*7e50*/  @!P0 BRA `(.L_x_134) ;  /* 0xfffffffc00f08947 */ /* 0x004fea000383ffff */
[----:B------:R-:W-:Y:S05]  /*7e60*/  BRA `(.L_x_135) ;  /* 0xffffffac00987947 */ /* 0x000fea000383ffff */
.L_x_50:
[----:B------:R-:W-:-:S07]  /*7e70*/  MOV R0, UR5 ;  /* 0x0000000500007c02 */ /* 0x000fce0008000f00 */
.L_x_136:
[----:B-1----:R1:W2:Y:S02]  /*7e80*/  SYNCS.PHASECHK.TRANS64.TRYWAIT P0, [R0+URZ], R3 ;  /* 0x00000003000075a7 */ /* 0x0022a400080011ff */
[----:B--2---:R-:W-:Y:S05]  /*7e90*/  @!P0 NANOSLEEP.SYNCS 0x989680 ;  /* 0x009896800000895d */ /* 0x004fea0003900000 */
[----:B------:R-:W2:Y:S02]  /*7ea0*/  @!P0 SYNCS.PHASECHK.TRANS64 P0, [R0+URZ], R3 ;  /* 0x00000003000085a7 */ /* 0x000ea400080010ff */
[----:B--2---:R-:W-:Y:S05]  /*7eb0*/  @!P0 BRA `(.L_x_136) ;  /* 0xfffffffc00f08947 */ /* 0x004fea000383ffff */
[----:B------:R-:W-:Y:S05]  /*7ec0*/  BRA `(.L_x_137) ;  /* 0xffffffac00a47947 */ /* 0x000fea000383ffff */
.L_x_51:
[----:B------:R-:W-:-:S07]  /*7ed0*/  MOV R0, UR5 ;  /* 0x0000000500007c02 */ /* 0x000fce0008000f00 */
.L_x_138:
[----:B-1----:R1:W2:Y:S02]  /*7ee0*/  SYNCS.PHASECHK.TRANS64.TRYWAIT P0, [R0+URZ], R3 ;  /* 0x00000003000075a7 */ /* 0x0022a400080011ff */
[----:B--2---:R-:W-:Y:S05]  /*7ef0*/  @!P0 NANOSLEEP.SYNCS 0x989680 ;  /* 0x009896800000895d */ /* 0x004fea0003900000 */
[----:B------:R-:W2:Y:S02]  /*7f00*/  @!P0 SYNCS.PHASECHK.TRANS64 P0, [R0+URZ], R3 ;  /* 0x00000003000085a7 */ /* 0x000ea400080010ff */
[----:B--2---:R-:W-:Y:S05]  /*7f10*/  @!P0 BRA `(.L_x_138) ;  /* 0xfffffffc00f08947 */ /* 0x004fea000383ffff */
[----:B------:R-:W-:Y:S05]  /*7f20*/  BRA `(.L_x_139) ;  /* 0xffffffac00b07947 */ /* 0x000fea000383ffff */
.L_x_52:
[----:B------:R-:W-:-:S07]  /*7f30*/  MOV R0, UR5 ;  /* 0x0000000500007c02 */ /* 0x000fce0008000f00 */
.L_x_140:
[----:B-1----:R1:W2:Y:S02]  /*7f40*/  SYNCS.PHASECHK.TRANS64.TRYWAIT P0, [R0+URZ], R3 ;  /* 0x00000003000075a7 */ /* 0x0022a400080011ff */
[----:B--2---:R-:W-:Y:S05]  /*7f50*/  @!P0 NANOSLEEP.SYNCS 0x989680 ;  /* 0x009896800000895d */ /* 0x004fea0003900000 */
[----:B------:R-:W2:Y:S02]  /*7f60*/  @!P0 SYNCS.PHASECHK.TRANS64 P0, [R0+URZ], R3 ;  /* 0x00000003000085a7 */ /* 0x000ea400080010ff */
[----:B--2---:R-:W-:Y:S05]  /*7f70*/  @!P0 BRA `(.L_x_140) ;  /* 0xfffffffc00f08947 */ /* 0x004fea000383ffff */
[----:B------:R-:W-:Y:S05]  /*7f80*/  BRA `(.L_x_141) ;  /* 0xffffffac00bc7947 */ /* 0x000fea000383ffff */
.L_x_55:
[----:B-1----:R1:W2:Y:S02]  /*7f90*/  SYNCS.PHASECHK.TRANS64.TRYWAIT P0, [R2+URZ+0x120], R4 ;  /* 0x00012004020075a7 */ /* 0x0022a400080011ff */
[----:B--2---:R-:W-:Y:S05]  /*7fa0*/  @!P0 NANOSLEEP.SYNCS 0x989680 ;  /* 0x009896800000895d */ /* 0x004fea0003900000 */
[----:B------:R-:W2:Y:S02]  /*7fb0*/  @!P0 SYNCS.PHASECHK.TRANS64 P0, [R2+URZ+0x120], R4 ;  /* 0x00012004020085a7 */ /* 0x000ea400080010ff */
[----:B--2---:R-:W-:Y:S05]  /*7fc0*/  @!P0 BRA `(.L_x_55) ;  /* 0xfffffffc00f08947 */ /* 0x004fea000383ffff */
[----:B------:R-:W-:Y:S05]  /*7fd0*/  BRA `(.L_x_142) ;  /* 0xffffffb000207947 */ /* 0x000fea000383ffff */
.L_x_56:
[----:B------:R-:W-:-:S07]  /*7fe0*/  MOV R2, UR4 ;  /* 0x0000000400027c02 */ /* 0x000fce0008000f00 */
.L_x_143:
[----:B-1----:R1:W2:Y:S02]  /*7ff0*/  SYNCS.PHASECHK.TRANS64.TRYWAIT P0, [R2+URZ+0xd0], R5 ;  /* 0x0000d005020075a7 */ /* 0x0022a400080011ff */
[----:B--2---:R-:W-:Y:S05]  /*8000*/  @!P0 NANOSLEEP.SYNCS 0x989680 ;  /* 0x009896800000895d */ /* 0x004fea0003900000 */
[----:B------:R-:W2:Y:S02]  /*8010*/  @!P0 SYNCS.PHASECHK.TRANS64 P0, [R2+URZ+0xd0], R5 ;  /* 0x0000d005020085a7 */ /* 0x000ea400080010ff */
[----:B--2---:R-:W-:Y:S05]  /*8020*/  @!P0 BRA `(.L_x_143) ;  /* 0xfffffffc00f08947 */ /* 0x004fea000383ffff */
[----:B------:R-:W-:Y:S05]  /*8030*/  BRA `(.L_x_144) ;  /* 0xffffffb000307947 */ /* 0x000fea000383ffff */
.L_x_57:
[----:B-1----:R1:W2:Y:S02]  /*8040*/  SYNCS.PHASECHK.TRANS64.TRYWAIT P1, [R2+URZ+0xc0], R4 ;  /* 0x0000c004020075a7 */ /* 0x0022a400080211ff */
[----:B--2---:R-:W-:Y:S05]  /*8050*/  @!P1 NANOSLEEP.SYNCS 0x989680 ;  /* 0x009896800000995d */ /* 0x004fea0003900000 */
[----:B------:R-:W2:Y:S02]  /*8060*/  @!P1 SYNCS.PHASECHK.TRANS64 P1, [R2+URZ+0xc0], R4 ;  /* 0x0000c004020095a7 */ /* 0x000ea400080210ff */
[----:B--2---:R-:W-:Y:S05]  /*8070*/  @!P1 BRA `(.L_x_57) ;  /* 0xfffffffc00f09947 */ /* 0x004fea000383ffff */
[----:B------:R-:W-:Y:S05]  /*8080*/  BRA `(.L_x_145) ;  /* 0xffffffb000607947 */ /* 0x000fea000383ffff */
.L_x_60:
[----:B------:R-:W-:-:S07]  /*8090*/  MOV R0, UR4 ;  /* 0x0000000400007c02 */ /* 0x000fce0008000f00 */
.L_x_146:
[----:B-1----:R1:W2:Y:S02]  /*80a0*/  SYNCS.PHASECHK.TRANS64.TRYWAIT P0, [R0+URZ+0xd0], R2 ;  /* 0x0000d002000075a7 */ /* 0x0022a400080011ff */
[----:B--2---:R-:W-:Y:S05]  /*80b0*/  @!P0 NANOSLEEP.SYNCS 0x989680 ;  /* 0x009896800000895d */ /* 0x004fea0003900000 */
[----:B------:R-:W2:Y:S02]  /*80c0*/  @!P0 SYNCS.PHASECHK.TRANS64 P0, [R0+URZ+0xd0], R2 ;  /* 0x0000d002000085a7 */ /* 0x000ea400080010ff */
[----:B--2---:R-:W-:Y:S05]  /*80d0*/  @!P0 BRA `(.L_x_146) ;  /* 0xfffffffc00f08947 */ /* 0x004fea000383ffff */
[----:B------:R-:W-:Y:S05]  /*80e0*/  BRA `(.L_x_59) ;  /* 0xffffffb000b47947 */ /* 0x000fea000383ffff */
.L_x_69:
[----:B-1----:R-:W-:-:S04]  /*80f0*/  MOV R5, UR5 ;  /* 0x0000000500057c02 */ /* 0x002fc80008000f00 */
[----:B------:R1:W2:Y:S03]  /*8100*/  SYNCS.PHASECHK.TRANS64.TRYWAIT P0, [R5+URZ+0x8], R6 ;  /* 0x00000806050075a7 */ /* 0x0002a600080011ff */
[----:B--2---:R-:W-:Y:S05]  /*8110*/  @!P0 NANOSLEEP.SYNCS 0x989680 ;  /* 0x009896800000895d */ /* 0x004fea0003900000 */
[----:B------:R-:W2:Y:S02]  /*8120*/  @!P0 SYNCS.PHASECHK.TRANS64 P0, [R5+URZ+0x8], R6 ;  /* 0x00000806050085a7 */ /* 0x000ea400080010ff */
[----:B--2---:R-:W-:Y:S05]  /*8130*/  @!P0 BRA `(.L_x_69) ;  /* 0xfffffffc00ec8947 */ /* 0x004fea000383ffff */
[----:B------:R-:W-:Y:S05]  /*8140*/  BRA `(.L_x_68) ;  /* 0xffffffb4006c7947 */ /* 0x000fea000383ffff */
.L_x_71:
[----:B------:R-:W-:Y:S01]  /*8150*/  BSSY B0, `(.L_x_147) ;  /* 0x0000006000007945 */ /* 0x000fe20003800000 */
[----:B------:R-:W-:-:S07]  /*8160*/  MOV R15, 0xffffffff ;  /* 0xffffffff000f7802 */ /* 0x000fce0000000f00 */
[----:B-1---5:R-:W-:Y:S05]  /*8170*/  WARPSYNC.COLLECTIVE R15, `(.L_x_148) ;  /* 0x000000000f0c7348 */ /* 0x022fea0003c00000 */
[----:B------:R-:W-:Y:S02]  /*8180*/  ELECT P6, UR79, PT ;  /* 0x00000000004f782f */ /* 0x000fe400038c0000 */
[----:B------:R-:W-:Y:S01]  /*8190*/  MOV R14, UR79 ;  /* 0x0000004f000e7c02 */ /* 0x000fe20008000f00 */
[----:B-1---5:R-:W-:Y:S10]  /*81a0*/  ENDCOLLECTIVE ;  /* 0x000000000000791b */ /* 0x022ff40003800000 */
.L_x_148:
[----:B------:R-:W-:Y:S05]  /*81b0*/  BSYNC B0 ;  /* 0x0000000000007941 */ /* 0x000fea0003800000 */
.L_x_147:
[----:B------:R-:W-:Y:S01]  /*81c0*/  PLOP3.LUT P0, PT, P6, PT, PT, 0x80, 0x8 ;  /* 0x000000000008781c */ /* 0x000fe2000370f070 */
[----:B------:R-:W-:-:S12]  /*81d0*/  BRA `(.L_x_149) ;  /* 0xffffffb400987947 */ /* 0x000fd8000383ffff */
.L_x_73:
[----:B-1----:R-:W-:-:S04]  /*81e0*/  MOV R0, UR5 ;  /* 0x0000000500007c02 */ /* 0x002fc80008000f00 */
[----:B------:R1:W2:Y:S03]  /*81f0*/  SYNCS.PHASECHK.TRANS64.TRYWAIT P0, [R0+URZ+0x8], R4 ;  /* 0x00000804000075a7 */ /* 0x0002a600080011ff */
[----:B--2---:R-:W-:Y:S05]  /*8200*/  @!P0 NANOSLEEP.SYNCS 0x989680 ;  /* 0x009896800000895d */ /* 0x004fea0003900000 */
[----:B------:R-:W2:Y:S02]  /*8210*/  @!P0 SYNCS.PHASECHK.TRANS64 P0, [R0+URZ+0x8], R4 ;  /* 0x00000804000085a7 */ /* 0x000ea400080010ff */
[----:B--2---:R-:W-:Y:S05]  /*8220*/  @!P0 BRA `(.L_x_73) ;  /* 0xfffffffc00ec8947 */ /* 0x004fea000383ffff */
[----:B------:R-:W-:Y:S05]  /*8230*/  BRA `(.L_x_72) ;  /* 0xffffffb4009c7947 */ /* 0x000fea000383ffff */
.L_x_74:
[----:B-1----:R1:W2:Y:S02]  /*8240*/  SYNCS.PHASECHK.TRANS64.TRYWAIT P0, [R0+URZ+0xc0], R4 ;  /* 0x0000c004000075a7 */ /* 0x0022a400080011ff */
[----:B--2---:R-:W-:Y:S05]  /*8250*/  @!P0 NANOSLEEP.SYNCS 0x989680 ;  /* 0x009896800000895d */ /* 0x004fea0003900000 */
[----:B------:R-:W2:Y:S02]  /*8260*/  @!P0 SYNCS.PHASECHK.TRANS64 P0, [R0+URZ+0xc0], R4 ;  /* 0x0000c004000085a7 */ /* 0x000ea400080010ff */
[----:B--2---:R-:W-:Y:S05]  /*8270*/  @!P0 BRA `(.L_x_74) ;  /* 0xfffffffc00f08947 */ /* 0x004fea000383ffff */
[----:B------:R-:W-:Y:S05]  /*8280*/  BRA `(.L_x_150) ;  /* 0xffffffb800887947 */ /* 0x000fea000383ffff */
.L_x_76:
[----:B------:R-:W-:-:S07]  /*8290*/  MOV R0, UR31 ;  /* 0x0000001f00007c02 */ /* 0x000fce0008000f00 */
.L_x_151:
[----:B-1----:R1:W2:Y:S02]  /*82a0*/  SYNCS.PHASECHK.TRANS64.TRYWAIT P0, [R0+URZ+0x100], R4 ;  /* 0x00010004000075a7 */ /* 0x0022a400080011ff */
[----:B--2---:R-:W-:Y:S05]  /*82b0*/  @!P0 NANOSLEEP.SYNCS 0x989680 ;  /* 0x009896800000895d */ /* 0x004fea0003900000 */
[----:B------:R-:W2:Y:S02]  /*82c0*/  @!P0 SYNCS.PHASECHK.TRANS64 P0, [R0+URZ+0x100], R4 ;  /* 0x00010004000085a7 */ /* 0x000ea400080010ff */
[----:B--2---:R-:W-:Y:S05]  /*82d0*/  @!P0 BRA `(.L_x_151) ;  /* 0xfffffffc00f08947 */ /* 0x004fea000383ffff */
[----:B------:R-:W-:Y:S05]  /*82e0*/  BRA `(.L_x_152) ;  /* 0xffffffb800d47947 */ /* 0x000fea000383ffff */
.L_x_79:
[----:B------:R-:W-:Y:S07]  /*82f0*/  MOV R0, UR5 ;  /* 0x0000000500007c02 */ /* 0x000fee0008000f00 */
.L_x_153:
[----:B-1----:R1:W2:Y:S02]  /*8300*/  SYNCS.PHASECHK.TRANS64.TRYWAIT P0, [R0+URZ], R4 ;  /* 0x00000004000075a7 */ /* 0x0022a400080011ff */
[----:B--2---:R-:W-:Y:S05]  /*8310*/  @!P0 NANOSLEEP.SYNCS 0x989680 ;  /* 0x009896800000895d */ /* 0x004fea0003900000 */
[----:B------:R-:W2:Y:S02]  /*8320*/  @!P0 SYNCS.PHASECHK.TRANS64 P0, [R0+URZ], R4 ;  /* 0x00000004000085a7 */ /* 0x000ea400080010ff */
[----:B--2---:R-:W-:Y:S05]  /*8330*/  @!P0 BRA `(.L_x_153) ;  /* 0xfffffffc00f08947 */ /* 0x004fea000383ffff */
[----:B------:R-:W-:Y:S05]  /*8340*/  BRA `(.L_x_78) ;  /* 0xffffffb800e87947 */ /* 0x000fea000383ffff */
.L_x_83:
[----:B-1----:R-:W-:-:S07]  /*8350*/  MOV R0, UR4 ;  /* 0x0000000400007c02 */ /* 0x002fce0008000f00 */
.L_x_154:
[----:B-1----:R1:W2:Y:S02]  /*8360*/  SYNCS.PHASECHK.TRANS64.TRYWAIT P0, [R0+URZ], R2 ;  /* 0x00000002000075a7 */ /* 0x0022a400080011ff */
[----:B--2---:R-:W-:Y:S05]  /*8370*/  @!P0 NANOSLEEP.SYNCS 0x989680 ;  /* 0x009896800000895d */ /* 0x004fea0003900000 */
[----:B------:R-:W2:Y:S02]  /*8380*/  @!P0 SYNCS.PHASECHK.TRANS64 P0, [R0+URZ], R2 ;  /* 0x00000002000085a7 */ /* 0x000ea400080010ff */
[----:B--2---:R-:W-:Y:S05]  /*8390*/  @!P0 BRA `(.L_x_154) ;  /* 0xfffffffc00f08947 */ /* 0x004fea000383ffff */
[----:B------:R-:W-:Y:S05]  /*83a0*/  BRA `(.L_x_155) ;  /* 0xffffffbc00dc7947 */ /* 0x000fea000383ffff */
.L_x_84:
[----:B------:R-:W-:-:S07]  /*83b0*/  MOV R0, UR5 ;  /* 0x0000000500007c02 */ /* 0x000fce0008000f00 */
.L_x_156:
[----:B-1----:R1:W2:Y:S02]  /*83c0*/  SYNCS.PHASECHK.TRANS64.TRYWAIT P0, [R0+URZ], R3 ;  /* 0x00000003000075a7 */ /* 0x0022a400080011ff */
[----:B--2---:R-:W-:Y:S05]  /*83d0*/  @!P0 NANOSLEEP.SYNCS 0x989680 ;  /* 0x009896800000895d */ /* 0x004fea0003900000 */
[----:B------:R-:W2:Y:S02]  /*83e0*/  @!P0 SYNCS.PHASECHK.TRANS64 P0, [R0+URZ], R3 ;  /* 0x00000003000085a7 */ /* 0x000ea400080010ff */
[----:B--2---:R-:W-:Y:S05]  /*83f0*/  @!P0 BRA `(.L_x_156) ;  /* 0xfffffffc00f08947 */ /* 0x004fea000383ffff */
[----:B------:R-:W-:Y:S05]  /*8400*/  BRA `(.L_x_157) ;  /* 0xffffffbc00e87947 */ /* 0x000fea000383ffff */
.L_x_85:
[----:B------:R-:W-:-:S07]  /*8410*/  MOV R0, UR5 ;  /* 0x0000000500007c02 */ /* 0x000fce0008000f00 */
.L_x_158:
[----:B-1----:R1:W2:Y:S02]  /*8420*/  SYNCS.PHASECHK.TRANS64.TRYWAIT P0, [R0+URZ], R3 ;  /* 0x00000003000075a7 */ /* 0x0022a400080011ff */
[----:B--2---:R-:W-:Y:S05]  /*8430*/  @!P0 NANOSLEEP.SYNCS 0x989680 ;  /* 0x009896800000895d */ /* 0x004fea0003900000 */
[----:B------:R-:W2:Y:S02]  /*8440*/  @!P0 SYNCS.PHASECHK.TRANS64 P0, [R0+URZ], R3 ;  /* 0x00000003000085a7 */ /* 0x000ea400080010ff */
[----:B--2---:R-:W-:Y:S05]  /*8450*/  @!P0 BRA `(.L_x_158) ;  /* 0xfffffffc00f08947 */ /* 0x004fea000383ffff */
[----:B------:R-:W-:Y:S05]  /*8460*/  BRA `(.L_x_159) ;  /* 0xffffffbc00f47947 */ /* 0x000fea000383ffff */
.L_x_88:
[----:B------:R-:W-:-:S07]  /*8470*/  MOV R0, UR26 ;  /* 0x0000001a00007c02 */ /* 0x000fce0008000f00 */
.L_x_160:
[----:B-1----:R1:W2:Y:S02]  /*8480*/  SYNCS.PHASECHK.TRANS64.TRYWAIT P1, [R0+URZ+0x140], R2 ;  /* 0x00014002000075a7 */ /* 0x0022a400080211ff */
[----:B--2---:R-:W-:Y:S05]  /*8490*/  @!P1 NANOSLEEP.SYNCS 0x989680 ;  /* 0x009896800000995d */ /* 0x004fea0003900000 */
[----:B------:R-:W2:Y:S02]  /*84a0*/  @!P1 SYNCS.PHASECHK.TRANS64 P1, [R0+URZ+0x140], R2 ;  /* 0x00014002000095a7 */ /* 0x000ea400080210ff */
[----:B--2---:R-:W-:Y:S05]  /*84b0*/  @!P1 BRA `(.L_x_160) ;  /* 0xfffffffc00f09947 */ /* 0x004fea000383ffff */
[----:B------:R-:W-:Y:S05]  /*84c0*/  BRA `(.L_x_161) ;  /* 0xffffffc000407947 */ /* 0x000fea000383ffff */
.L_x_93:
[----:B--2---:R2:W4:Y:S02]  /*84d0*/  SYNCS.PHASECHK.TRANS64.TRYWAIT P0, [R7+URZ+0xc0], R0 ;  /* 0x0000c000070075a7 */ /* 0x00452400080011ff */
[----:B----4-:R-:W-:Y:S05]  /*84e0*/  @!P0 NANOSLEEP.SYNCS 0x989680 ;  /* 0x009896800000895d */ /* 0x010fea0003900000 */
[----:B------:R-:W4:Y:S02]  /*84f0*/  @!P0 SYNCS.PHASECHK.TRANS64 P0, [R7+URZ+0xc0], R0 ;  /* 0x0000c000070085a7 */ /* 0x000f2400080010ff */
[----:B----4-:R-:W-:Y:S05]  /*8500*/  @!P0 BRA `(.L_x_93) ;  /* 0xfffffffc00f08947 */ /* 0x010fea000383ffff */
[----:B------:R-:W-:Y:S05]  /*8510*/  BRA `(.L_x_162) ;  /* 0xffffffc400607947 */ /* 0x000fea000383ffff */
.L_x_96:
[----:B-1----:R-:W-:Y:S07]  /*8520*/  MOV R0, UR17 ;  /* 0x0000001100007c02 */ /* 0x002fee0008000f00 */
.L_x_163:
[----:B-1----:R1:W2:Y:S02]  /*8530*/  SYNCS.PHASECHK.TRANS64.TRYWAIT P2, [R0+URZ+0xb8], R7 ;  /* 0x0000b807000075a7 */ /* 0x0022a400080411ff */
[----:B--2---:R-:W-:Y:S05]  /*8540*/  @!P2 NANOSLEEP.SYNCS 0x989680 ;  /* 0x009896800000a95d */ /* 0x004fea0003900000 */
[----:B------:R-:W2:Y:S02]  /*8550*/  @!P2 SYNCS.PHASECHK.TRANS64 P2, [R0+URZ+0xb8], R7 ;  /* 0x0000b8070000a5a7 */ /* 0x000ea400080410ff */
[----:B--2---:R-:W-:Y:S05]  /*8560*/  @!P2 BRA `(.L_x_163) ;  /* 0xfffffffc00f0a947 */ /* 0x004fea000383ffff */
[----:B------:R-:W-:Y:S05]  /*8570*/  BRA `(.L_x_95) ;  /* 0xffffffc800c07947 */ /* 0x000fea000383ffff */
.L_x_99:
[----:B-1----:R-:W-:Y:S07]  /*8580*/  MOV R0, UR17 ;  /* 0x0000001100007c02 */ /* 0x002fee0008000f00 */
.L_x_164:
[----:B-1----:R1:W2:Y:S02]  /*8590*/  SYNCS.PHASECHK.TRANS64.TRYWAIT P0, [R0+URZ+0xa8], R6 ;  /* 0x0000a806000075a7 */ /* 0x0022a400080011ff */
[----:B--2---:R-:W-:Y:S05]  /*85a0*/  @!P0 NANOSLEEP.SYNCS 0x989680 ;  /* 0x009896800000895d */ /* 0x004fea0003900000 */
[----:B------:R-:W2:Y:S02]  /*85b0*/  @!P0 SYNCS.PHASECHK.TRANS64 P0, [R0+URZ+0xa8], R6 ;  /* 0x0000a806000085a7 */ /* 0x000ea400080010ff */
[----:B--2---:R-:W-:Y:S05]  /*85c0*/  @!P0 BRA `(.L_x_164) ;  /* 0xfffffffc00f08947 */ /* 0x004fea000383ffff */
[----:B------:R-:W-:Y:S05]  /*85d0*/  BRA `(.L_x_165) ;  /* 0xffffffcc00107947 */ /* 0x000fea000383ffff */
.L_x_102:
[----:B--2---:R2:W3:Y:S02]  /*85e0*/  SYNCS.PHASECHK.TRANS64.TRYWAIT P0, [R3+URZ+0xc0], R0 ;  /* 0x0000c000030075a7 */ /* 0x0044e400080011ff */
[----:B---3--:R-:W-:Y:S05]  /*85f0*/  @!P0 NANOSLEEP.SYNCS 0x989680 ;  /* 0x009896800000895d */ /* 0x008fea0003900000 */
[----:B------:R-:W3:Y:S02]  /*8600*/  @!P0 SYNCS.PHASECHK.TRANS64 P0, [R3+URZ+0xc0], R0 ;  /* 0x0000c000030085a7 */ /* 0x000ee400080010ff */
[----:B---3--:R-:W-:Y:S05]  /*8610*/  @!P0 BRA `(.L_x_102) ;  /* 0xfffffffc00f08947 */ /* 0x008fea000383ffff */
[----:B------:R-:W-:Y:S05]  /*8620*/  BRA `(.L_x_166) ;  /* 0xffffffd000547947 */ /* 0x000fea000383ffff */
.L_x_113:
[----:B-1----:R-:W-:Y:S04]  /*8630*/  MOV R0, UR44 ;  /* 0x0000002c00007c02 */ /* 0x002fe80008000f00 */
[----:B------:R1:W2:Y:S03]  /*8640*/  SYNCS.PHASECHK.TRANS64.TRYWAIT P1, [R0+URZ+0xa0], R3 ;  /* 0x0000a003000075a7 */ /* 0x0002a600080211ff */
[----:B--2---:R-:W-:Y:S05]  /*8650*/  @!P1 NANOSLEEP.SYNCS 0x989680 ;  /* 0x009896800000995d */ /* 0x004fea0003900000 */
[----:B------:R-:W2:Y:S02]  /*8660*/  @!P1 SYNCS.PHASECHK.TRANS64 P1, [R0+URZ+0xa0], R3 ;  /* 0x0000a003000095a7 */ /* 0x000ea400080210ff */
[----:B--2---:R-:W-:Y:S05]  /*8670*/  @!P1 BRA `(.L_x_113) ;  /* 0xfffffffc00ec9947 */ /* 0x004fea000383ffff */
[----:B------:R-:W-:Y:S05]  /*8680*/  BRA `(.L_x_112) ;  /* 0xffffffdc00a87947 */ /* 0x000fea000383ffff */
.L_x_115:
[----:B------:R1:W1:Y:S02]  /*8690*/  SYNCS.PHASECHK.TRANS64.TRYWAIT P1, [R143+URZ+0xe0], R4 ;  /* 0x0000e0048f0075a7 */ /* 0x00026400080211ff */
[----:B-1----:R-:W-:Y:S05]  /*86a0*/  @!P1 NANOSLEEP.SYNCS 0x989680 ;  /* 0x009896800000995d */ /* 0x002fea0003900000 */
[----:B------:R-:W1:Y:S02]  /*86b0*/  @!P1 SYNCS.PHASECHK.TRANS64 P1, [R143+URZ+0xe0], R4 ;  /* 0x0000e0048f0095a7 */ /* 0x000e6400080210ff */
[----:B-1----:R-:W-:Y:S05]  /*86c0*/  @!P1 BRA `(.L_x_115) ;  /* 0xfffffffc00f09947 */ /* 0x002fea000383ffff */
[----:B------:R-:W-:Y:S05]  /*86d0*/  BRA `(.L_x_114) ;  /* 0xffffffdc00f07947 */ /* 0x000fea000383ffff */
        .weak           $__internal_0_$__cuda_sm10x_tcgen05_guardrail_trap_col_being_dealloced_not_returned_by_alloc
        .type           $__internal_0_$__cuda_sm10x_tcgen05_guardrail_trap_col_being_dealloced_not_returned_by_alloc,@function
        .size           $__internal_0_$__cuda_sm10x_tcgen05_guardrail_trap_col_being_dealloced_not_returned_by_alloc,($__internal_1_$__cuda_sm10x_tcgen05_guardrail_trap_phase_invalid_during_alloc - $__internal_0_$__cuda_sm10x_tcgen05_guardrail_trap_col_being_dealloced_not_returned_by_alloc)
$__internal_0_$__cuda_sm10x_tcgen05_guardrail_trap_col_being_dealloced_not_returned_by_alloc:
[----:B------:R-:W-:Y:S05]  /*86e0*/  BPT.TRAP 0x1 ;  /* 0x000000040000795c */ /* 0x000fea0000300000 */
[----:B------:R-:W-:-:S04]  /*86f0*/  HFMA2 R3, -RZ, RZ, 0, 0 ;  /* 0x00000000ff037431 */ /* 0x000fc800000001ff */
[----:B------:R-:W-:Y:S05]  /*8700*/  RET.REL.NODEC R2 `(_ZN7cutlass13device_kernelINS_4gemm6kernel13GemmUniversalIN4cute5tupleIJiiiiEEENS1_10collective13CollectiveMmaINS1_35MainloopSm100TmaUmmaWarpSpecializedILi10ELi2ELi4ENS5_IJNS4_1CILi2EEESB_NSA_ILi1EEEEEEEENS5_IJNSA_ILi256EEENSA_ILi64EEENSA_ILi128EEEEEENS_12float_e4m3_tENS5_IJlSC_lEEESJ_SK_NS4_8TiledMMAINS4_8MMA_AtomIJNS4_10MMA_TraitsINS4_25SM100_MMA_F8F6F4_2x1SM_SSEJSJ_SJ_fSF_SG_NS4_17integral_constantINS4_4UMMA5MajorELSR_0EEESS_NSP_INSQ_7ScaleInELST_0EEESU_EEEEEENS4_6LayoutINS5_IJSC_SC_SC_EEENS5_IJNSA_ILi0EEESZ_SZ_EEEEENS5_IJNS4_10UnderscoreES12_S12_EEEEENS4_28SM100_TMA_2SM_LOAD_MULTICASTENS4_14ComposedLayoutINS4_7SwizzleILi3ELi4ELi3EEENS4_18smem_ptr_flag_bitsILi8EEENSX_INS5_IJNSA_ILi8EEESH_EEENS5_IJSH_SC_EEEEEEEvNS4_8identityENS4_18SM100_TMA_2SM_LOADES1F_vS1G_EENS_8epilogue10collective18CollectiveEpilogueINS1J_23Sm100TmaWarpSpecializedILi1ELi1ELi64ELb0ELb0EEEJNS5_IJSH_SG_SH_EEENS5_IJNSX_ISH_SC_EENSX_ISG_SC_EEEEESJ_SK_SJ_SK_NS1J_6fusion15FusionCallbacksIS1N_NS1S_17LinearCombinationISJ_fSJ_fLNS_15FloatRoundStyleE2EEES1O_S1R_JEEENS4_5SM1004TMEM4LOAD26SM100_TMEM_LOAD_32dp32b64xENS4_13SM90_TMA_LOADENS16_INS17_ILi2ELi4ELi3EEES1A_NSX_INS5_IJS1B_SG_EEENS5_IJSG_SC_EEEEEEENS4_39AutoVectorizingCopyWithAssumedAlignmentILi128EEENS4_14SM90_TMA_STOREES27_S29_S29_EEEvvEEEEvNT_6ParamsE) ;  /* 0xffffff78023c7950 */ /* 0x000fea0003c3ffff */
        .weak           $__internal_1_$__cuda_sm10x_tcgen05_guardrail_trap_phase_invalid_during_alloc
        .type           $__internal_1_$__cuda_sm10x_tcgen05_guardrail_trap_phase_invalid_during_alloc,@function
        .size           $__internal_1_$__cuda_sm10x_tcgen05_guardrail_trap_phase_invalid_during_alloc,($__internal_2_$__cuda_sm10x_tcgen05_guardrail_trap_unallocated_columns_being_dealloced - $__internal_1_$__cuda_sm10x_tcgen05_guardrail_trap_phase_invalid_during_alloc)
$__internal_1_$__cuda_sm10x_tcgen05_guardrail_trap_phase_invalid_during_alloc:
[----:B------:R-:W-:Y:S05]  /*8710*/  BPT.TRAP 0x1 ;  /* 0x000000040000795c */ /* 0x000fea0000300000 */
[----:B------:R-:W-:-:S04]  /*8720*/  MOV R5, 0x0 ;  /* 0x0000000000057802 */ /* 0x000fc80000000f00 */
[----:B------:R-:W-:Y:S05]  /*8730*/  RET.REL.NODEC R4 `(_ZN7cutlass13device_kernelINS_4gemm6kernel13GemmUniversalIN4cute5tupleIJiiiiEEENS1_10collective13CollectiveMmaINS1_35MainloopSm100TmaUmmaWarpSpecializedILi10ELi2ELi4ENS5_IJNS4_1CILi2EEESB_NSA_ILi1EEEEEEEENS5_IJNSA_ILi256EEENSA_ILi64EEENSA_ILi128EEEEEENS_12float_e4m3_tENS5_IJlSC_lEEESJ_SK_NS4_8TiledMMAINS4_8MMA_AtomIJNS4_10MMA_TraitsINS4_25SM100_MMA_F8F6F4_2x1SM_SSEJSJ_SJ_fSF_SG_NS4_17integral_constantINS4_4UMMA5MajorELSR_0EEESS_NSP_INSQ_7ScaleInELST_0EEESU_EEEEEENS4_6LayoutINS5_IJSC_SC_SC_EEENS5_IJNSA_ILi0EEESZ_SZ_EEEEENS5_IJNS4_10UnderscoreES12_S12_EEEEENS4_28SM100_TMA_2SM_LOAD_MULTICASTENS4_14ComposedLayoutINS4_7SwizzleILi3ELi4ELi3EEENS4_18smem_ptr_flag_bitsILi8EEENSX_INS5_IJNSA_ILi8EEESH_EEENS5_IJSH_SC_EEEEEEEvNS4_8identityENS4_18SM100_TMA_2SM_LOADES1F_vS1G_EENS_8epilogue10collective18CollectiveEpilogueINS1J_23Sm100TmaWarpSpecializedILi1ELi1ELi64ELb0ELb0EEEJNS5_IJSH_SG_SH_EEENS5_IJNSX_ISH_SC_EENSX_ISG_SC_EEEEESJ_SK_SJ_SK_NS1J_6fusion15FusionCallbacksIS1N_NS1S_17LinearCombinationISJ_fSJ_fLNS_15FloatRoundStyleE2EEES1O_S1R_JEEENS4_5SM1004TMEM4LOAD26SM100_TMEM_LOAD_32dp32b64xENS4_13SM90_TMA_LOADENS16_INS17_ILi2ELi4ELi3EEES1A_NSX_INS5_IJS1B_SG_EEENS5_IJSG_SC_EEEEEEENS4_39AutoVectorizingCopyWithAssumedAlignmentILi128EEENS4_14SM90_TMA_STOREES27_S29_S29_EEEvvEEEEvNT_6ParamsE) ;  /* 0xffffff7804307950 */ /* 0x000fea0003c3ffff */
        .weak           $__internal_2_$__cuda_sm10x_tcgen05_guardrail_trap_unallocated_columns_being_dealloced
        .type           $__internal_2_$__cuda_sm10x_tcgen05_guardrail_trap_unallocated_columns_being_dealloced,@function
        .size           $__internal_2_$__cuda_sm10x_tcgen05_guardrail_trap_unallocated_columns_being_dealloced,(.L_x_168 - $__internal_2_$__cuda_sm10x_tcgen05_guardrail_trap_unallocated_columns_being_dealloced)
$__internal_2_$__cuda_sm10x_tcgen05_guardrail_trap_unallocated_columns_being_dealloced:
[----:B------:R-:W-:Y:S05]  /*8740*/  BPT.TRAP 0x1 ;  /* 0x000000040000795c */ /* 0x000fea0000300000 */
[----:B------:R-:W-:-:S04]  /*8750*/  HFMA2 R3, -RZ, RZ, 0, 0 ;  /* 0x00000000ff037431 */ /* 0x000fc800000001ff */
[----:B------:R-:W-:Y:S05]  /*8760*/  RET.REL.NODEC R2 `(_ZN7cutlass13device_kernelINS_4gemm6kernel13GemmUniversalIN4cute5tupleIJiiiiEEENS1_10collective13CollectiveMmaINS1_35MainloopSm100TmaUmmaWarpSpecializedILi10ELi2ELi4ENS5_IJNS4_1CILi2EEESB_NSA_ILi1EEEEEEEENS5_IJNSA_ILi256EEENSA_ILi64EEENSA_ILi128EEEEEENS_12float_e4m3_tENS5_IJlSC_lEEESJ_SK_NS4_8TiledMMAINS4_8MMA_AtomIJNS4_10MMA_TraitsINS4_25SM100_MMA_F8F6F4_2x1SM_SSEJSJ_SJ_fSF_SG_NS4_17integral_constantINS4_4UMMA5MajorELSR_0EEESS_NSP_INSQ_7ScaleInELST_0EEESU_EEEEEENS4_6LayoutINS5_IJSC_SC_SC_EEENS5_IJNSA_ILi0EEESZ_SZ_EEEEENS5_IJNS4_10UnderscoreES12_S12_EEEEENS4_28SM100_TMA_2SM_LOAD_MULTICASTENS4_14ComposedLayoutINS4_7SwizzleILi3ELi4ELi3EEENS4_18smem_ptr_flag_bitsILi8EEENSX_INS5_IJNSA_ILi8EEESH_EEENS5_IJSH_SC_EEEEEEEvNS4_8identityENS4_18SM100_TMA_2SM_LOADES1F_vS1G_EENS_8epilogue10collective18CollectiveEpilogueINS1J_23Sm100TmaWarpSpecializedILi1ELi1ELi64ELb0ELb0EEEJNS5_IJSH_SG_SH_EEENS5_IJNSX_ISH_SC_EENSX_ISG_SC_EEEEESJ_SK_SJ_SK_NS1J_6fusion15FusionCallbacksIS1N_NS1S_17LinearCombinationISJ_fSJ_fLNS_15FloatRoundStyleE2EEES1O_S1R_JEEENS4_5SM1004TMEM4LOAD26SM100_TMEM_LOAD_32dp32b64xENS4_13SM90_TMA_LOADENS16_INS17_ILi2ELi4ELi3EEES1A_NSX_INS5_IJS1B_SG_EEENS5_IJSG_SC_EEEEEEENS4_39AutoVectorizingCopyWithAssumedAlignmentILi128EEENS4_14SM90_TMA_STOREES27_S29_S29_EEEvvEEEEvNT_6ParamsE) ;  /* 0xffffff7802247950 */ /* 0x000fea0003c3ffff */
.L_x_167:
[----:B------:R-:W-:-:S00]  /*8770*/  BRA `(.L_x_167) ;  /* 0xfffffffc00fc7947 */ /* 0x000fc0000383ffff */
[----:B------:R-:W-:-:S00]  /*8780*/  NOP ;  /* 0x0000000000007918 */ /* 0x000fc00000000000 */
[----:B------:R-:W-:-:S00]  /*8790*/  NOP ;  /* 0x0000000000007918 */ /* 0x000fc00000000000 */
[----:B------:R-:W-:-:S00]  /*87a0*/  NOP ;  /* 0x0000000000007918 */ /* 0x000fc00000000000 */
[----:B------:R-:W-:-:S00]  /*87b0*/  NOP ;  /* 0x0000000000007918 */ /* 0x000fc00000000000 */
[----:B------:R-:W-:-:S00]  /*87c0*/  NOP ;  /* 0x0000000000007918 */ /* 0x000fc00000000000 */
[----:B------:R-:W-:-:S00]  /*87d0*/  NOP ;  /* 0x0000000000007918 */ /* 0x000fc00000000000 */
[----:B------:R-:W-:-:S00]  /*87e0*/  NOP ;  /* 0x0000000000007918 */ /* 0x000fc00000000000 */
[----:B------:R-:W-:-:S00]  /*87f0*/  NOP ;  /* 0x0000000000007918 */ /* 0x000fc00000000000 */
.L_x_168:


//--------------------- .nv.global.init           --------------------------
	.section	.nv.global.init,"aw",@progbits
.nv.global.init:
	.type		$str$27,@object
	.size		$str$27,($str$28 - $str$27)
$str$27:
        /*0000*/ 	.byte	0x28, 0x61, 0x64, 0x64, 0x72, 0x65, 0x73, 0x73, 0x20, 0x26, 0x20, 0x6d, 0x61, 0x73, 0x6b, 0x29
        /*0010*/ 	.byte	0x20, 0x3d, 0x3d, 0x20, 0x30, 0x00
	.type		$str$28,@object
	.size		$str$28,($str$26 - $str$28)
$str$28:
        /*0016*/ 	.byte	0x2f, 0x74, 0x6d, 0x70, 0x2f, 0x63, 0x75, 0x74, 0x6c, 0x61, 0x73, 0x73, 0x5f, 0x73, 0x77, 0x65
        /*0026*/ 	.byte	0x65, 0x70, 0x5f, 0x73, 0x72, 0x63, 0x2f, 0x69, 0x6e, 0x63, 0x6c, 0x75, 0x64, 0x65, 0x2f, 0x63
        /*0036*/ 	.byte	0x75, 0x74, 0x65, 0x2f, 0x70, 0x6f, 0x69, 0x6e, 0x74, 0x65, 0x72, 0x5f, 0x66, 0x6c, 0x61, 0x67
        /*0046*/ 	.byte	0x67, 0x65, 0x64, 0x2e, 0x68, 0x70, 0x70, 0x00
	.type		$str$26,@object
	.size		$str$26,($str$25 - $str$26)
$str$26:
        /*004e*/ 	.byte	0x2f, 0x74, 0x6d, 0x70, 0x2f, 0x63, 0x75, 0x74, 0x6c, 0x61, 0x73, 0x73, 0x5f, 0x73, 0x77, 0x65
        /*005e*/ 	.byte	0x65, 0x70, 0x5f, 0x73, 0x72, 0x63, 0x2f, 0x69, 0x6e, 0x63, 0x6c, 0x75, 0x64, 0x65, 0x2f, 0x63
        /*006e*/ 	.byte	0x75, 0x74, 0x65, 0x2f, 0x61, 0x74, 0x6f, 0x6d, 0x2f, 0x63, 0x6f, 0x70, 0x79, 0x5f, 0x74, 0x72
        /*007e*/ 	.byte	0x61, 0x69, 0x74, 0x73, 0x5f, 0x73, 0x6d, 0x31, 0x30, 0x30, 0x2e, 0x68, 0x70, 0x70, 0x00
	.type		$str$25,@object
	.size		$str$25,(__unnamed_1 - $str$25)
$str$25:
        /*008d*/ 	.byte	0x28, 0x28, 0x75, 0x69, 0x6e, 0x74, 0x33, 0x32, 0x5f, 0x74, 0x28, 0x74, 0x68, 0x72, 0x65, 0x61
        /*009d*/ 	.byte	0x64, 0x49, 0x64, 0x78, 0x2e, 0x78, 0x29, 0x20, 0x2f, 0x20, 0x33, 0x32, 0x29, 0x20, 0x25, 0x20
        /*00ad*/ 	.byte	0x34, 0x29, 0x20, 0x3d, 0x3d, 0x20, 0x28, 0x28, 0x28, 0x74, 0x6d, 0x65, 0x6d, 0x5f, 0x61, 0x64
        /*00bd*/ 	.byte	0x64, 0x72, 0x20, 0x3e, 0x3e, 0x20, 0x31, 0x36, 0x29, 0x20, 0x2f, 0x20, 0x33, 0x32, 0x29, 0x20
        /*00cd*/ 	.byte	0x25, 0x20, 0x34, 0x29, 0x00
	.type		__unnamed_1,@object
	.size		__unnamed_1,(__unnamed_2 - __unnamed_1)
__unnamed_1:
        /*00d2*/ 	.byte	0x61, 0x75, 0x74, 0x6f, 0x20, 0x63, 0x75, 0x74, 0x65, 0x3a, 0x3a, 0x61, 0x73, 0x5f, 0x70, 0x6f
        /* <DEDUP_REMOVED lines=24> */
        /*0262*/ 	.byte	0x43, 0x3c, 0x38, 0x31, 0x39, 0x32, 0x3e, 0x3e, 0x3e, 0x3e, 0x5d, 0x00
	.type		__unnamed_2,@object
	.size		__unnamed_2,(.L_2 - __unnamed_2)
__unnamed_2:
        /* <DEDUP_REMOVED lines=42> */
        /*050e*/ 	.byte	0x3e, 0x3e, 0x3e, 0x3e, 0x5d, 0x00
.L_2:


//--------------------- .nv.shared._ZN7cutlass13device_kernelINS_4gemm6kernel13GemmUniversalIN4cute5tupleIJiiiiEEENS1_10collective13CollectiveMmaINS1_35MainloopSm100TmaUmmaWarpSpecializedILi10ELi2ELi4ENS5_IJNS4_1CILi2EEESB_NSA_ILi1EEEEEEEENS5_IJNSA_ILi256EEENSA_ILi64EEENSA_ILi128EEEEEENS_12float_e4m3_tENS5_IJlSC_lEEESJ_SK_NS4_8TiledMMAINS4_8MMA_AtomIJNS4_10MMA_TraitsINS4_25SM100_MMA_F8F6F4_2x1SM_SSEJSJ_SJ_fSF_SG_NS4_17integral_constantINS4_4UMMA5MajorELSR_0EEESS_NSP_INSQ_7ScaleInELST_0EEESU_EEEEEENS4_6LayoutINS5_IJSC_SC_SC_EEENS5_IJNSA_ILi0EEESZ_SZ_EEEEENS5_IJNS4_10UnderscoreES12_S12_EEEEENS4_28SM100_TMA_2SM_LOAD_MULTICASTENS4_14ComposedLayoutINS4_7SwizzleILi3ELi4ELi3EEENS4_18smem_ptr_flag_bitsILi8EEENSX_INS5_IJNSA_ILi8EEESH_EEENS5_IJSH_SC_EEEEEEEvNS4_8identityENS4_18SM100_TMA_2SM_LOADES1F_vS1G_EENS_8epilogue10collective18CollectiveEpilogueINS1J_23Sm100TmaWarpSpecializedILi1ELi1ELi64ELb0ELb0EEEJNS5_IJSH_SG_SH_EEENS5_IJNSX_ISH_SC_EENSX_ISG_SC_EEEEESJ_SK_SJ_SK_NS1J_6fusion15FusionCallbacksIS1N_NS1S_17LinearCombinationISJ_fSJ_fLNS_15FloatRoundStyleE2EEES1O_S1R_JEEENS4_5SM1004TMEM4LOAD26SM100_TMEM_LOAD_32dp32b64xENS4_13SM90_TMA_LOADENS16_INS17_ILi2ELi4ELi3EEES1A_NSX_INS5_IJS1B_SG_EEENS5_IJSG_SC_EEEEEEENS4_39AutoVectorizingCopyWithAssumedAlignmentILi128EEENS4_14SM90_TMA_STOREES27_S29_S29_EEEvvEEEEvNT_6ParamsE --------------------------
	.section	.nv.shared._ZN7cutlass13device_kernelINS_4gemm6kernel13GemmUniversalIN4cute5tupleIJiiiiEEENS1_10collective13CollectiveMmaINS1_35MainloopSm100TmaUmmaWarpSpecializedILi10ELi2ELi4ENS5_IJNS4_1CILi2EEESB_NSA_ILi1EEEEEEEENS5_IJNSA_ILi256EEENSA_ILi64EEENSA_ILi128EEEEEENS_12float_e4m3_tENS5_IJlSC_lEEESJ_SK_NS4_8TiledMMAINS4_8MMA_AtomIJNS4_10MMA_TraitsINS4_25SM100_MMA_F8F6F4_2x1SM_SSEJSJ_SJ_fSF_SG_NS4_17integral_constantINS4_4UMMA5MajorELSR_0EEESS_NSP_INSQ_7ScaleInELST_0EEESU_EEEEEENS4_6LayoutINS5_IJSC_SC_SC_EEENS5_IJNSA_ILi0EEESZ_SZ_EEEEENS5_IJNS4_10UnderscoreES12_S12_EEEEENS4_28SM100_TMA_2SM_LOAD_MULTICASTENS4_14ComposedLayoutINS4_7SwizzleILi3ELi4ELi3EEENS4_18smem_ptr_flag_bitsILi8EEENSX_INS5_IJNSA_ILi8EEESH_EEENS5_IJSH_SC_EEEEEEEvNS4_8identityENS4_18SM100_TMA_2SM_LOADES1F_vS1G_EENS_8epilogue10collective18CollectiveEpilogueINS1J_23Sm100TmaWarpSpecializedILi1ELi1ELi64ELb0ELb0EEEJNS5_IJSH_SG_SH_EEENS5_IJNSX_ISH_SC_EENSX_ISG_SC_EEEEESJ_SK_SJ_SK_NS1J_6fusion15FusionCallbacksIS1N_NS1S_17LinearCombinationISJ_fSJ_fLNS_15FloatRoundStyleE2EEES1O_S1R_JEEENS4_5SM1004TMEM4LOAD26SM100_TMEM_LOAD_32dp32b64xENS4_13SM90_TMA_LOADENS16_INS17_ILi2ELi4ELi3EEES1A_NSX_INS5_IJS1B_SG_EEENS5_IJSG_SC_EEEEEEENS4_39AutoVectorizingCopyWithAssumedAlignmentILi128EEENS4_14SM90_TMA_STOREES27_S29_S29_EEEvvEEEEvNT_6ParamsE,"aw",@nobits
	.sectionflags	@""
	.align	16
	.zero		1024


//--------------------- .nv.shared.reserved.0     --------------------------
	.section	.nv.shared.reserved.0,"aw",@nobits
	.weak		__nv_reservedSMEM_offset_0_alias
	.size		__nv_reservedSMEM_offset_0_alias, 0, 64
	.other		__nv_reservedSMEM_offset_0_alias,@"STO_CUDA_RESERVED_SHARED STV_DEFAULT"
__nv_reservedSMEM_offset_0_alias:
	.zero		0
.nv.shared.reserved.0:
	.zero		64
	.weak		__nv_reservedSMEM_tcgen05_partition
	.type		__nv_reservedSMEM_tcgen05_partition,@object
	.size		__nv_reservedSMEM_tcgen05_partition,(.L_0 - __nv_reservedSMEM_tcgen05_partition)
__nv_reservedSMEM_tcgen05_partition:
	.zero		32
.L_0:


//--------------------- .nv.global                --------------------------
	.section	.nv.global,"aw",@nobits
.nv.global:
	.type		_ZN40_INTERNAL_fb385afb_4_k_cu_d5e2b00a_199634cute1_E,@object
	.size		_ZN40_INTERNAL_fb385afb_4_k_cu_d5e2b00a_199634cute1_E,(_ZN40_INTERNAL_fb385afb_4_k_cu_d5e2b00a_199634cuda3std3__45__cpo6cbeginE - _ZN40_INTERNAL_fb385afb_4_k_cu_d5e2b00a_199634cute1_E)
_ZN40_INTERNAL_fb385afb_4_k_cu_d5e2b00a_199634cute1_E:
	.zero		1
	.type		_ZN40_INTERNAL_fb385afb_4_k_cu_d5e2b00a_199634cuda3std3__45__cpo6cbeginE,@object
	.size		_ZN40_INTERNAL_fb385afb_4_k_cu_d5e2b00a_199634cuda3std3__45__cpo6cbeginE,(_ZN40_INTERNAL_fb385afb_4_k_cu_d5e2b00a_199634cuda3std3__48in_placeE - _ZN40_INTERNAL_fb385afb_4_k_cu_d5e2b00a_199634cuda3std3__45__cpo6cbeginE)
_ZN40_INTERNAL_fb385afb_4_k_cu_d5e2b00a_199634cuda3std3__45__cpo6cbeginE:
	.zero		1
	.type		_ZN40_INTERNAL_fb385afb_4_k_cu_d5e2b00a_199634cuda3std3__48in_placeE,@object
	.size		_ZN40_INTERNAL_fb385afb_4_k_cu_d5e2b00a_199634cuda3std3__48in_placeE,(_ZN40_INTERNAL_fb385afb_4_k_cu_d5e2b00a_199634cuda3std6ranges3__45__cpo9iter_moveE - _ZN40_INTERNAL_fb385afb_4_k_cu_d5e2b00a_199634cuda3std3__48in_placeE)
_ZN40_INTERNAL_fb385afb_4_k_cu_d5e2b00a_199634cuda3std3__48in_placeE:
	.zero		1
	.type		_ZN40_INTERNAL_fb385afb_4_k_cu_d5e2b00a_199634cuda3std6ranges3__45__cpo9iter_moveE,@object
	.size		_ZN40_INTERNAL_fb385afb_4_k_cu_d5e2b00a_199634cuda3std6ranges3__45__cpo9iter_moveE,(_ZN40_INTERNAL_fb385afb_4_k_cu_d5e2b00a_199634cuda3std3__45__cpo5beginE - _ZN40_INTERNAL_fb385afb_4_k_cu_d5e2b00a_199634cuda3std6ranges3__45__cpo9iter_moveE)
_ZN40_INTERNAL_fb385afb_4_k_cu_d5e2b00a_199634cuda3std6ranges3__45__cpo9iter_moveE:
	.zero		1
	.type		_ZN40_INTERNAL_fb385afb_4_k_cu_d5e2b00a_199634cuda3std3__45__cpo5beginE,@object
	.size		_ZN40_INTERNAL_fb385afb_4_k_cu_d5e2b00a_199634cuda3std3__45__cpo5beginE,(_ZN40_INTERNAL_fb385afb_4_k_cu_d5e2b00a_199634cuda3std3__442_GLOBAL__N__fb385afb_4_k_cu_d5e2b00a_199636ignoreE - _ZN40_INTERNAL_fb385afb_4_k_cu_d5e2b00a_199634cuda3std3__45__cpo5beginE)
_ZN40_INTERNAL_fb385afb_4_k_cu_d5e2b00a_199634cuda3std3__45__cpo5beginE:
	.zero		1
	.type		_ZN40_INTERNAL_fb385afb_4_k_cu_d5e2b00a_199634cuda3std3__442_GLOBAL__N__fb385afb_4_k_cu_d5e2b00a_199636ignoreE,@object
	.size		_ZN40_INTERNAL_fb385afb_4_k_cu_d5e2b00a_199634cuda3std3__442_GLOBAL__N__fb385afb_4_k_cu_d5e2b00a_199636ignoreE,(_ZN40_INTERNAL_fb385afb_4_k_cu_d5e2b00a_199634cute7productE - _ZN40_INTERNAL_fb385afb_4_k_cu_d5e2b00a_199634cuda3std3__442_GLOBAL__N__fb385afb_4_k_cu_d5e2b00a_199636ignoreE)
_ZN40_INTERNAL_fb385afb_4_k_cu_d5e2b00a_199634cuda3std3__442_GLOBAL__N__fb385afb_4_k_cu_d5e2b00a_199636ignoreE:
	.zero		1
	.type		_ZN40_INTERNAL_fb385afb_4_k_cu_d5e2b00a_199634cute7productE,@object
	.size		_ZN40_INTERNAL_fb385afb_4_k_cu_d5e2b00a_199634cute7productE,(_ZN40_INTERNAL_fb385afb_4_k_cu_d5e2b00a_199634cuda3std3__45__cpo3endE - _ZN40_INTERNAL_fb385afb_4_k_cu_d5e2b00a_199634cute7productE)
_ZN40_INTERNAL_fb385afb_4_k_cu_d5e2b00a_199634cute7productE:
	.zero		1
	.type		_ZN40_INTERNAL_fb385afb_4_k_cu_d5e2b00a_199634cuda3std3__45__cpo3endE,@object
	.size		_ZN40_INTERNAL_fb385afb_4_k_cu_d5e2b00a_199634cuda3std3__45__cpo3endE,(_ZN40_INTERNAL_fb385afb_4_k_cu_d5e2b00a_199634cuda3std3__419piecewise_constructE - _ZN40_INTERNAL_fb385afb_4_k_cu_d5e2b00a_199634cuda3std3__45__cpo3endE)
_ZN40_INTERNAL_fb385afb_4_k_cu_d5e2b00a_199634cuda3std3__45__cpo3endE:
	.zero		1
	.type		_ZN40_INTERNAL_fb385afb_4_k_cu_d5e2b00a_199634cuda3std3__419piecewise_constructE,@object
	.size		_ZN40_INTERNAL_fb385afb_4_k_cu_d5e2b00a_199634cuda3std3__419piecewise_constructE,(_ZN40_INTERNAL_fb385afb_4_k_cu_d5e2b00a_199634cuda3std3__45__cpo4cendE - _ZN40_INTERNAL_fb385afb_4_k_cu_d5e2b00a_199634cuda3std3__419piecewise_constructE)
_ZN40_INTERNAL_fb385afb_4_k_cu_d5e2b00a_199634cuda3std3__419piecewise_constructE:
	.zero		1
	.type		_ZN40_INTERNAL_fb385afb_4_k_cu_d5e2b00a_199634cuda3std3__45__cpo4cendE,@object
	.size		_ZN40_INTERNAL_fb385afb_4_k_cu_d5e2b00a_199634cuda3std3__45__cpo4cendE,(_ZN40_INTERNAL_fb385afb_4_k_cu_d5e2b00a_199634cuda3std6ranges3__45__cpo4swapE - _ZN40_INTERNAL_fb385afb_4_k_cu_d5e2b00a_199634cuda3std3__45__cpo4cendE)
_ZN40_INTERNAL_fb385afb_4_k_cu_d5e2b00a_199634cuda3std3__45__cpo4cendE:
	.zero		1
	.type		_ZN40_INTERNAL_fb385afb_4_k_cu_d5e2b00a_199634cuda3std6ranges3__45__cpo4swapE,@object
	.size		_ZN40_INTERNAL_fb385afb_4_k_cu_d5e2b00a_199634cuda3std6ranges3__45__cpo4swapE,(.L_10 - _ZN40_INTERNAL_fb385afb_4_k_cu_d5e2b00a_199634cuda3std6ranges3__45__cpo4swapE)
_ZN40_INTERNAL_fb385afb_4_k_cu_d5e2b00a_199634cuda3std6ranges3__45__cpo4swapE:
	.zero		1
.L_10:


//--------------------- .nv.constant0._ZN7cutlass13device_kernelINS_4gemm6kernel13GemmUniversalIN4cute5tupleIJiiiiEEENS1_10collective13CollectiveMmaINS1_35MainloopSm100TmaUmmaWarpSpecializedILi10ELi2ELi4ENS5_IJNS4_1CILi2EEESB_NSA_ILi1EEEEEEEENS5_IJNSA_ILi256EEENSA_ILi64EEENSA_ILi128EEEEEENS_12float_e4m3_tENS5_IJlSC_lEEESJ_SK_NS4_8TiledMMAINS4_8MMA_AtomIJNS4_10MMA_TraitsINS4_25SM100_MMA_F8F6F4_2x1SM_SSEJSJ_SJ_fSF_SG_NS4_17integral_constantINS4_4UMMA5MajorELSR_0EEESS_NSP_INSQ_7ScaleInELST_0EEESU_EEEEEENS4_6LayoutINS5_IJSC_SC_SC_EEENS5_IJNSA_ILi0EEESZ_SZ_EEEEENS5_IJNS4_10UnderscoreES12_S12_EEEEENS4_28SM100_TMA_2SM_LOAD_MULTICASTENS4_14ComposedLayoutINS4_7SwizzleILi3ELi4ELi3EEENS4_18smem_ptr_flag_bitsILi8EEENSX_INS5_IJNSA_ILi8EEESH_EEENS5_IJSH_SC_EEEEEEEvNS4_8identityENS4_18SM100_TMA_2SM_LOADES1F_vS1G_EENS_8epilogue10collective18CollectiveEpilogueINS1J_23Sm100TmaWarpSpecializedILi1ELi1ELi64ELb0ELb0EEEJNS5_IJSH_SG_SH_EEENS5_IJNSX_ISH_SC_EENSX_ISG_SC_EEEEESJ_SK_SJ_SK_NS1J_6fusion15FusionCallbacksIS1N_NS1S_17LinearCombinationISJ_fSJ_fLNS_15FloatRoundStyleE2EEES1O_S1R_JEEENS4_5SM1004TMEM4LOAD26SM100_TMEM_LOAD_32dp32b64xENS4_13SM90_TMA_LOADENS16_INS17_ILi2ELi4ELi3EEES1A_NSX_INS5_IJS1B_SG_EEENS5_IJSG_SC_EEEEEEENS4_39AutoVectorizingCopyWithAssumedAlignmentILi128EEENS4_14SM90_TMA_STOREES27_S29_S29_EEEvvEEEEvNT_6ParamsE --------------------------
	.section	.nv.constant0._ZN7cutlass13device_kernelINS_4gemm6kernel13GemmUniversalIN4cute5tupleIJiiiiEEENS1_10collective13CollectiveMmaINS1_35MainloopSm100TmaUmmaWarpSpecializedILi10ELi2ELi4ENS5_IJNS4_1CILi2EEESB_NSA_ILi1EEEEEEEENS5_IJNSA_ILi256EEENSA_ILi64EEENSA_ILi128EEEEEENS_12float_e4m3_tENS5_IJlSC_lEEESJ_SK_NS4_8TiledMMAINS4_8MMA_AtomIJNS4_10MMA_TraitsINS4_25SM100_MMA_F8F6F4_2x1SM_SSEJSJ_SJ_fSF_SG_NS4_17integral_constantINS4_4UMMA5MajorELSR_0EEESS_NSP_INSQ_7ScaleInELST_0EEESU_EEEEEENS4_6LayoutINS5_IJSC_SC_SC_EEENS5_IJNSA_ILi0EEESZ_SZ_EEEEENS5_IJNS4_10UnderscoreES12_S12_EEEEENS4_28SM100_TMA_2SM_LOAD_MULTICASTENS4_14ComposedLayoutINS4_7SwizzleILi3ELi4ELi3EEENS4_18smem_ptr_flag_bitsILi8EEENSX_INS5_IJNSA_ILi8EEESH_EEENS5_IJSH_SC_EEEEEEEvNS4_8identityENS4_18SM100_TMA_2SM_LOADES1F_vS1G_EENS_8epilogue10collective18CollectiveEpilogueINS1J_23Sm100TmaWarpSpecializedILi1ELi1ELi64ELb0ELb0EEEJNS5_IJSH_SG_SH_EEENS5_IJNSX_ISH_SC_EENSX_ISG_SC_EEEEESJ_SK_SJ_SK_NS1J_6fusion15FusionCallbacksIS1N_NS1S_17LinearCombinationISJ_fSJ_fLNS_15FloatRoundStyleE2EEES1O_S1R_JEEENS4_5SM1004TMEM4LOAD26SM100_TMEM_LOAD_32dp32b64xENS4_13SM90_TMA_LOADENS16_INS17_ILi2ELi4ELi3EEES1A_NSX_INS5_IJS1B_SG_EEENS5_IJSG_SC_EEEEEEENS4_39AutoVectorizingCopyWithAssumedAlignmentILi128EEENS4_14SM90_TMA_STOREES27_S29_S29_EEEvvEEEEvNT_6ParamsE,"a",@progbits
	.sectionflags	@""
	.align	4
.nv.constant0._ZN7cutlass13device_kernelINS_4gemm6kernel13GemmUniversalIN4cute5tupleIJiiiiEEENS1_10collective13CollectiveMmaINS1_35MainloopSm100TmaUmmaWarpSpecializedILi10ELi2ELi4ENS5_IJNS4_1CILi2EEESB_NSA_ILi1EEEEEEEENS5_IJNSA_ILi256EEENSA_ILi64EEENSA_ILi128EEEEEENS_12float_e4m3_tENS5_IJlSC_lEEESJ_SK_NS4_8TiledMMAINS4_8MMA_AtomIJNS4_10MMA_TraitsINS4_25SM100_MMA_F8F6F4_2x1SM_SSEJSJ_SJ_fSF_SG_NS4_17integral_constantINS4_4UMMA5MajorELSR_0EEESS_NSP_INSQ_7ScaleInELST_0EEESU_EEEEEENS4_6LayoutINS5_IJSC_SC_SC_EEENS5_IJNSA_ILi0EEESZ_SZ_EEEEENS5_IJNS4_10UnderscoreES12_S12_EEEEENS4_28SM100_TMA_2SM_LOAD_MULTICASTENS4_14ComposedLayoutINS4_7SwizzleILi3ELi4ELi3EEENS4_18smem_ptr_flag_bitsILi8EEENSX_INS5_IJNSA_ILi8EEESH_EEENS5_IJSH_SC_EEEEEEEvNS4_8identityENS4_18SM100_TMA_2SM_LOADES1F_vS1G_EENS_8epilogue10collective18CollectiveEpilogueINS1J_23Sm100TmaWarpSpecializedILi1ELi1ELi64ELb0ELb0EEEJNS5_IJSH_SG_SH_EEENS5_IJNSX_ISH_SC_EENSX_ISG_SC_EEEEESJ_SK_SJ_SK_NS1J_6fusion15FusionCallbacksIS1N_NS1S_17LinearCombinationISJ_fSJ_fLNS_15FloatRoundStyleE2EEES1O_S1R_JEEENS4_5SM1004TMEM4LOAD26SM100_TMEM_LOAD_32dp32b64xENS4_13SM90_TMA_LOADENS16_INS17_ILi2ELi4ELi3EEES1A_NSX_INS5_IJS1B_SG_EEENS5_IJSG_SC_EEEEEEENS4_39AutoVectorizingCopyWithAssumedAlignmentILi128EEENS4_14SM90_TMA_STOREES27_S29_S29_EEEvvEEEEvNT_6ParamsE:
	.zero		2944


//--------------------- SYMBOLS --------------------------

	.type		.nv.reservedSmem.offset0,@object
	.size		.nv.reservedSmem.offset0,0x4
	.type		.nv.reservedSmem.cap,@object
	.size		.nv.reservedSmem.cap,0x4
	.type		__assertfail,@function
